	.target	sm_90a

	.elftype	@"ET_EXEC"


//--------------------- .note.nv.tkinfo           --------------------------
	.section	.note.nv.tkinfo,"",@"SHT_NOTE"
	.sectionflags	@"SHF_NOTE_NV_TKINFO"
	.tkinfo
        /*0018*/ 	.word	0x00000002
        /*0030*/ 	.string	""
        /*0030*/ 	.string	"ptxas"
        /*0030*/ 	.string	"Cuda compilation tools, release 13.0, V13.0.88"
        /*0030*/ 	.string	"Build cuda_13.0.r13.0/compiler.36424714_0"
        /*0030*/ 	.string	"-arch sm_90a -m 64 "



//--------------------- .note.nv.cuinfo           --------------------------
	.section	.note.nv.cuinfo,"",@"SHT_NOTE"
	.sectionflags	@"SHF_NOTE_NV_CUINFO"
        /*0018*/ 	.short	0x0002
        /*001a*/ 	.short	0x005a
        /*001c*/ 	.short	0x0082
	.zero		2


//--------------------- .nv.info                  --------------------------
	.section	.nv.info,"",@"SHT_CUDA_INFO"
	.align	4


	//----- nvinfo : EIATTR_REGCOUNT
	.align		4
        /*0000*/ 	.byte	0x04, 0x2f
        /*0002*/ 	.short	(.L_15 - .L_14)
	.align		4
.L_14:
        /*0004*/ 	.word	index@(_ZN7cutlass13device_kernelINS_4gemm6kernel13GemmUniversalIN4cute5tupleIJiiiiEEENS1_10collective13CollectiveMmaINS1_34MainloopSm90TmaGmmaWarpSpecializedILi6ENS5_IJNS4_1CILi1EEESB_SB_EEENS1_32KernelTmaWarpSpecializedPingpongEEENS5_IJNSA_ILi64EEESF_SF_EEEfNS5_IJlSB_lEEEfSH_NS4_8TiledMMAINS4_8MMA_AtomIJNS4_4SM904GMMA29MMA_64x64x8_F32TF32TF32_SS_TNILNSL_7ScaleInE1ELSN_1EEEEEENS4_6LayoutISC_NS5_IJNSA_ILi0EEESR_SR_EEEEENS5_IJNS4_10UnderscoreESU_SU_EEEEENS4_13SM90_TMA_LOADENS4_14ComposedLayoutINS4_7SwizzleILi3ELi4ELi3EEENS4_18smem_ptr_flag_bitsILi32EEENSQ_INS5_IJNSA_ILi8EEENSA_ILi32EEEEEENS5_IJS14_SB_EEEEEEEvNS4_8identityESX_S18_vS19_EENS_8epilogue10collective6detail29Sm90TmaWarpSpecializedAdapterINS1C_15DefaultEpilogueIfSH_SH_NS1B_6thread17LinearCombinationIfLi1EffLNS1G_9ScaleType4KindE0ELNS_15FloatRoundStyleE2EfEENS1_15EpilogueDefaultEEEEEvvEEEEvNT_6ParamsE)
        /*0008*/ 	.word	0x000000a8


	//----- nvinfo : EIATTR_FRAME_SIZE
	.align		4
.L_15:
        /*000c*/ 	.byte	0x04, 0x11
        /*000e*/ 	.short	(.L_17 - .L_16)
	.align		4
.L_16:
        /*0010*/ 	.word	index@(_ZN7cutlass13device_kernelINS_4gemm6kernel13GemmUniversalIN4cute5tupleIJiiiiEEENS1_10collective13CollectiveMmaINS1_34MainloopSm90TmaGmmaWarpSpecializedILi6ENS5_IJNS4_1CILi1EEESB_SB_EEENS1_32KernelTmaWarpSpecializedPingpongEEENS5_IJNSA_ILi64EEESF_SF_EEEfNS5_IJlSB_lEEEfSH_NS4_8TiledMMAINS4_8MMA_AtomIJNS4_4SM904GMMA29MMA_64x64x8_F32TF32TF32_SS_TNILNSL_7ScaleInE1ELSN_1EEEEEENS4_6LayoutISC_NS5_IJNSA_ILi0EEESR_SR_EEEEENS5_IJNS4_10UnderscoreESU_SU_EEEEENS4_13SM90_TMA_LOADENS4_14ComposedLayoutINS4_7SwizzleILi3ELi4ELi3EEENS4_18smem_ptr_flag_bitsILi32EEENSQ_INS5_IJNSA_ILi8EEENSA_ILi32EEEEEENS5_IJS14_SB_EEEEEEEvNS4_8identityESX_S18_vS19_EENS_8epilogue10collective6detail29Sm90TmaWarpSpecializedAdapterINS1C_15DefaultEpilogueIfSH_SH_NS1B_6thread17LinearCombinationIfLi1EffLNS1G_9ScaleType4KindE0ELNS_15FloatRoundStyleE2EfEENS1_15EpilogueDefaultEEEEEvvEEEEvNT_6ParamsE)
        /*0014*/ 	.word	0x00000008


	//----- nvinfo : EIATTR_MIN_STACK_SIZE
	.align		4
.L_17:
        /*0018*/ 	.byte	0x04, 0x12
        /*001a*/ 	.short	(.L_19 - .L_18)
	.align		4
.L_18:
        /*001c*/ 	.word	index@(_ZN7cutlass13device_kernelINS_4gemm6kernel13GemmUniversalIN4cute5tupleIJiiiiEEENS1_10collective13CollectiveMmaINS1_34MainloopSm90TmaGmmaWarpSpecializedILi6ENS5_IJNS4_1CILi1EEESB_SB_EEENS1_32KernelTmaWarpSpecializedPingpongEEENS5_IJNSA_ILi64EEESF_SF_EEEfNS5_IJlSB_lEEEfSH_NS4_8TiledMMAINS4_8MMA_AtomIJNS4_4SM904GMMA29MMA_64x64x8_F32TF32TF32_SS_TNILNSL_7ScaleInE1ELSN_1EEEEEENS4_6LayoutISC_NS5_IJNSA_ILi0EEESR_SR_EEEEENS5_IJNS4_10UnderscoreESU_SU_EEEEENS4_13SM90_TMA_LOADENS4_14ComposedLayoutINS4_7SwizzleILi3ELi4ELi3EEENS4_18smem_ptr_flag_bitsILi32EEENSQ_INS5_IJNSA_ILi8EEENSA_ILi32EEEEEENS5_IJS14_SB_EEEEEEEvNS4_8identityESX_S18_vS19_EENS_8epilogue10collective6detail29Sm90TmaWarpSpecializedAdapterINS1C_15DefaultEpilogueIfSH_SH_NS1B_6thread17LinearCombinationIfLi1EffLNS1G_9ScaleType4KindE0ELNS_15FloatRoundStyleE2EfEENS1_15EpilogueDefaultEEEEEvvEEEEvNT_6ParamsE)
        /*0020*/ 	.word	0x00000008
.L_19:


//--------------------- .nv.compat                --------------------------
	.section	.nv.compat,"",@"SHT_CUDA_COMPAT_INFO"
	.align	4
        /*0000*/ 	.byte	0x02, 0x09, 0x01, 0x00, 0x02, 0x02, 0x04, 0x00, 0x02, 0x05, 0x05, 0x00, 0x03, 0x07, 0x01, 0x01
        /*0010*/ 	.byte	0x02, 0x03, 0x01, 0x00, 0x02, 0x06, 0x01, 0x00, 0x04, 0x0b, 0x08, 0x00, 0x00, 0x00, 0x00, 0x00
        /*0020*/ 	.byte	0x00, 0x00, 0x00, 0x00


//--------------------- .nv.info._ZN7cutlass13device_kernelINS_4gemm6kernel13GemmUniversalIN4cute5tupleIJiiiiEEENS1_10collective13CollectiveMmaINS1_34MainloopSm90TmaGmmaWarpSpecializedILi6ENS5_IJNS4_1CILi1EEESB_SB_EEENS1_32KernelTmaWarpSpecializedPingpongEEENS5_IJNSA_ILi64EEESF_SF_EEEfNS5_IJlSB_lEEEfSH_NS4_8TiledMMAINS4_8MMA_AtomIJNS4_4SM904GMMA29MMA_64x64x8_F32TF32TF32_SS_TNILNSL_7ScaleInE1ELSN_1EEEEEENS4_6LayoutISC_NS5_IJNSA_ILi0EEESR_SR_EEEEENS5_IJNS4_10UnderscoreESU_SU_EEEEENS4_13SM90_TMA_LOADENS4_14ComposedLayoutINS4_7SwizzleILi3ELi4ELi3EEENS4_18smem_ptr_flag_bitsILi32EEENSQ_INS5_IJNSA_ILi8EEENSA_ILi32EEEEEENS5_IJS14_SB_EEEEEEEvNS4_8identityESX_S18_vS19_EENS_8epilogue10collective6detail29Sm90TmaWarpSpecializedAdapterINS1C_15DefaultEpilogueIfSH_SH_NS1B_6thread17LinearCombinationIfLi1EffLNS1G_9ScaleType4KindE0ELNS_15FloatRoundStyleE2EfEENS1_15EpilogueDefaultEEEEEvvEEEEvNT_6ParamsE --------------------------
	.section	.nv.info._ZN7cutlass13device_kernelINS_4gemm6kernel13GemmUniversalIN4cute5tupleIJiiiiEEENS1_10collective13CollectiveMmaINS1_34MainloopSm90TmaGmmaWarpSpecializedILi6ENS5_IJNS4_1CILi1EEESB_SB_EEENS1_32KernelTmaWarpSpecializedPingpongEEENS5_IJNSA_ILi64EEESF_SF_EEEfNS5_IJlSB_lEEEfSH_NS4_8TiledMMAINS4_8MMA_AtomIJNS4_4SM904GMMA29MMA_64x64x8_F32TF32TF32_SS_TNILNSL_7ScaleInE1ELSN_1EEEEEENS4_6LayoutISC_NS5_IJNSA_ILi0EEESR_SR_EEEEENS5_IJNS4_10UnderscoreESU_SU_EEEEENS4_13SM90_TMA_LOADENS4_14ComposedLayoutINS4_7SwizzleILi3ELi4ELi3EEENS4_18smem_ptr_flag_bitsILi32EEENSQ_INS5_IJNSA_ILi8EEENSA_ILi32EEEEEENS5_IJS14_SB_EEEEEEEvNS4_8identityESX_S18_vS19_EENS_8epilogue10collective6detail29Sm90TmaWarpSpecializedAdapterINS1C_15DefaultEpilogueIfSH_SH_NS1B_6thread17LinearCombinationIfLi1EffLNS1G_9ScaleType4KindE0ELNS_15FloatRoundStyleE2EfEENS1_15EpilogueDefaultEEEEEvvEEEEvNT_6ParamsE,"",@"SHT_CUDA_INFO"
	.sectionflags	@""
	.align	4


	//----- nvinfo : EIATTR_CUDA_API_VERSION
	.align		4
        /*0000*/ 	.byte	0x04, 0x37
        /*0002*/ 	.short	(.L_21 - .L_20)
.L_20:
        /*0004*/ 	.word	0x00000082


	//----- nvinfo : EIATTR_KPARAM_INFO
	.align		4
.L_21:
        /*0008*/ 	.byte	0x04, 0x17
        /*000a*/ 	.short	(.L_23 - .L_22)
.L_22:
        /*000c*/ 	.word	0x00000000
        /*0010*/ 	.short	0x0000
        /*0012*/ 	.short	0x0070
        /*0014*/ 	.byte	0x00, 0xf0, 0x01, 0x10


	//----- nvinfo : EIATTR_SPARSE_MMA_MASK
	.align		4
.L_23:
        /*0018*/ 	.byte	0x03, 0x50
        /*001a*/ 	.short	0x0000


	//----- nvinfo : EIATTR_MAXREG_COUNT
	.align		4
        /*001c*/ 	.byte	0x03, 0x1b
        /*001e*/ 	.short	0x00a8


	//----- nvinfo : EIATTR_NUM_BARRIERS
	.align		4
        /*0020*/ 	.byte	0x02, 0x4c
        /*0022*/ 	.byte	0x01
	.zero		1


	//----- nvinfo : EIATTR_EXTERNS
	.align		4
        /*0024*/ 	.byte	0x04, 0x0f
        /*0026*/ 	.short	(.L_25 - .L_24)


	//   ....[0]....
	.align		4
.L_24:
        /*0028*/ 	.word	index@(__assertfail)


	//----- nvinfo : EIATTR_ANNOTATIONS
	.align		4
.L_25:
        /*002c*/ 	.byte	0x04, 0x55
        /*002e*/ 	.short	(.L_27 - .L_26)


	//   ....[0]....
.L_26:
        /*0030*/ 	.word	0x00000001
        /*0034*/ 	.byte	0x10, 0x0b, 0x00, 0x00, 0x01, 0x00, 0x00, 0x00, 0x30, 0x12, 0x00, 0x00, 0x01, 0x00, 0x00, 0x00
        /*0044*/ 	.byte	0x50, 0x40, 0x00, 0x00, 0x01, 0x00, 0x00, 0x00, 0xb0, 0x4c, 0x00, 0x00


	//----- nvinfo : EIATTR_MERCURY_ISA_VERSION
	.align		4
.L_27:
        /*0050*/ 	.byte	0x03, 0x5f
        /*0052*/ 	.short	0x0101


	//----- nvinfo : EIATTR_INT_WARP_WIDE_INSTR_OFFSETS
	.align		4
        /*0054*/ 	.byte	0x04, 0x31
        /*0056*/ 	.short	(.L_29 - .L_28)


	//   ....[0]....
.L_28:
        /*0058*/ 	.word	0x00000430


	//   ....[1]....
        /*005c*/ 	.word	0x00000450


	//   ....[2]....
        /*0060*/ 	.word	0x000004d0


	//   ....[3]....
        /*0064*/ 	.word	0x000004e0


	//   ....[4]....
        /*0068*/ 	.word	0x000004f0


	//   ....[5]....
        /*006c*/ 	.word	0x00000510


	//   ....[6]....
        /*0070*/ 	.word	0x000005a0


	//   ....[7]....
        /*0074*/ 	.word	0x000005c0


	//----- nvinfo : EIATTR_COOP_GROUP_MASK_REGIDS
	.align		4
.L_29:
        /*0078*/ 	.byte	0x04, 0x29
        /*007a*/ 	.short	(.L_31 - .L_30)


	//   ....[0]....
.L_30:
        /*007c*/ 	.word	0xffffffff


	//   ....[1]....
        /*0080*/ 	.word	0xffffffff


	//   ....[2]....
        /*0084*/ 	.word	0xffffffff


	//   ....[3]....
        /*0088*/ 	.word	0xffffffff


	//   ....[4]....
        /*008c*/ 	.word	0xffffffff


	//   ....[5]....
        /*0090*/ 	.word	0xffffffff


	//----- nvinfo : EIATTR_COOP_GROUP_INSTR_OFFSETS
	.align		4
.L_31:
        /*0094*/ 	.byte	0x04, 0x28
        /*0096*/ 	.short	(.L_33 - .L_32)


	//   ....[0]....
.L_32:
        /*0098*/ 	.word	0x00000070


	//   ....[1]....
        /*009c*/ 	.word	0x00000080


	//   ....[2]....
        /*00a0*/ 	.word	0x00000140


	//   ....[3]....
        /*00a4*/ 	.word	0x00000310


	//   ....[4]....
        /*00a8*/ 	.word	0x00000350


	//   ....[5]....
        /*00ac*/ 	.word	0x00000390


	//----- nvinfo : EIATTR_REG_RECONFIG
	.align		4
.L_33:
        /*00b0*/ 	.byte	0x01, 0x54
	.zero		2


	//----- nvinfo : EIATTR_SYSCALL_OFFSETS
	.align		4
        /*00b4*/ 	.byte	0x04, 0x46
        /*00b6*/ 	.short	(.L_35 - .L_34)


	//   ....[0]....
.L_34:
        /*00b8*/ 	.word	0x00001730


	//----- nvinfo : EIATTR_MBARRIER_INSTR_OFFSETS
	.align		4
.L_35:
        /*00bc*/ 	.byte	0x04, 0x39
        /*00be*/ 	.short	(.L_37 - .L_36)


	//   ....[0]....
.L_36:
        /*00c0*/ 	.word	0x00000240
        /*00c4*/ 	.word	0x000000ff
        /*00c8*/ 	.word	0x00000000
        /*00cc*/ 	.short	0x0100
        /*00ce*/ 	.byte	0x08
	.zero		1


	//   ....[1]....
        /*00d0*/ 	.word	0x00000250
        /*00d4*/ 	.word	0x000000ff
        /*00d8*/ 	.word	0x00000030
        /*00dc*/ 	.short	0x0100
        /*00de*/ 	.byte	0x08
	.zero		1


	//   ....[2]....
        /*00e0*/ 	.word	0x00000260
        /*00e4*/ 	.word	0x000000ff
        /*00e8*/ 	.word	0x00000008
        /*00ec*/ 	.short	0x0100
        /*00ee*/ 	.byte	0x08
	.zero		1


	//   ....[3]....
        /*00f0*/ 	.word	0x00000270
        /*00f4*/ 	.word	0x000000ff
        /*00f8*/ 	.word	0x00000038
        /*00fc*/ 	.short	0x0100
        /*00fe*/ 	.byte	0x08
	.zero		1


	//   ....[4]....
        /*0100*/ 	.word	0x00000280
        /*0104*/ 	.word	0x000000ff
        /*0108*/ 	.word	0x00000010
        /*010c*/ 	.short	0x0100
        /*010e*/ 	.byte	0x08
	.zero		1


	//   ....[5]....
        /*0110*/ 	.word	0x00000290
        /*0114*/ 	.word	0x000000ff
        /*0118*/ 	.word	0x00000040
        /*011c*/ 	.short	0x0100
        /*011e*/ 	.byte	0x08
	.zero		1


	//   ....[6]....
        /*0120*/ 	.word	0x000002a0
        /*0124*/ 	.word	0x000000ff
        /*0128*/ 	.word	0x00000018
        /*012c*/ 	.short	0x0100
        /*012e*/ 	.byte	0x08
	.zero		1


	//   ....[7]....
        /*0130*/ 	.word	0x000002b0
        /*0134*/ 	.word	0x000000ff
        /*0138*/ 	.word	0x00000048
        /*013c*/ 	.short	0x0100
        /*013e*/ 	.byte	0x08
	.zero		1


	//   ....[8]....
        /*0140*/ 	.word	0x000002c0
        /*0144*/ 	.word	0x000000ff
        /*0148*/ 	.word	0x00000020
        /*014c*/ 	.short	0x0100
        /*014e*/ 	.byte	0x08
	.zero		1


	//   ....[9]....
        /*0150*/ 	.word	0x000002d0
        /*0154*/ 	.word	0x000000ff
        /*0158*/ 	.word	0x00000050
        /*015c*/ 	.short	0x0100
        /*015e*/ 	.byte	0x08
	.zero		1


	//   ....[10]....
        /*0160*/ 	.word	0x000002e0
        /*0164*/ 	.word	0x000000ff
        /*0168*/ 	.word	0x00000028
        /*016c*/ 	.short	0x0100
        /*016e*/ 	.byte	0x08
	.zero		1


	//   ....[11]....
        /*0170*/ 	.word	0x000002f0
        /*0174*/ 	.word	0x000000ff
        /*0178*/ 	.word	0x00000058
        /*017c*/ 	.short	0x0100
        /*017e*/ 	.byte	0x08
	.zero		1


	//   ....[12]....
        /*0180*/ 	.word	0x00000600
        /*0184*/ 	.word	0x000000ff
        /*0188*/ 	.word	0x00000090
        /*018c*/ 	.short	0x0100
        /*018e*/ 	.byte	0x08
	.zero		1


	//   ....[13]....
        /*0190*/ 	.word	0x00000670
        /*0194*/ 	.word	0x000000ff
        /*0198*/ 	.word	0x00000098
        /*019c*/ 	.short	0x0100
        /*019e*/ 	.byte	0x08
	.zero		1


	//   ....[14]....
        /*01a0*/ 	.word	0x00000690
        /*01a4*/ 	.word	0x000000ff
        /*01a8*/ 	.word	0x00000070
        /*01ac*/ 	.short	0x0100
        /*01ae*/ 	.byte	0x09
	.zero		1


	//   ....[15]....
        /*01b0*/ 	.word	0x000006a0
        /*01b4*/ 	.word	0x000000ff
        /*01b8*/ 	.word	0x00000078
        /*01bc*/ 	.short	0x0100
        /*01be*/ 	.byte	0x09
	.zero		1


	//   ....[16]....
        /*01c0*/ 	.word	0x000006b0
        /*01c4*/ 	.word	0x000000ff
        /*01c8*/ 	.word	0x00000080
        /*01cc*/ 	.short	0x0100
        /*01ce*/ 	.byte	0x09
	.zero		1


	//   ....[17]....
        /*01d0*/ 	.word	0x000006c0
        /*01d4*/ 	.word	0x000000ff
        /*01d8*/ 	.word	0x00000088
        /*01dc*/ 	.short	0x0100
        /*01de*/ 	.byte	0x09
	.zero		1


	//   ....[18]....
        /*01e0*/ 	.word	0x000015f0
        /*01e4*/ 	.word	0x000000ff
        /*01e8*/ 	.word	0xfffffff8
        /*01ec*/ 	.short	0x010a
        /*01ee*/ 	.byte	0x2b
	.zero		1


	//   ....[19]....
        /*01f0*/ 	.word	0x000017b0
        /*01f4*/ 	.word	0x00000003
        /*01f8*/ 	.word	0x00000000
        /*01fc*/ 	.short	0x010a
        /*01fe*/ 	.byte	0x3f
	.zero		1


	//   ....[20]....
        /*0200*/ 	.word	0x000017f0
        /*0204*/ 	.word	0x00000003
        /*0208*/ 	.word	0x00000000
        /*020c*/ 	.short	0x010a
        /*020e*/ 	.byte	0x3f
	.zero		1


	//   ....[21]....
        /*0210*/ 	.word	0x00001cb0
        /*0214*/ 	.word	0x000000ff
        /*0218*/ 	.word	0x00000000
        /*021c*/ 	.short	0x010a
        /*021e*/ 	.byte	0x04
	.zero		1


	//   ....[22]....
        /*0220*/ 	.word	0x00001cf0
        /*0224*/ 	.word	0x000000ff
        /*0228*/ 	.word	0x00000000
        /*022c*/ 	.short	0x010a
        /*022e*/ 	.byte	0x04
	.zero		1


	//   ....[23]....
        /*0230*/ 	.word	0x00002110
        /*0234*/ 	.word	0x000000ff
        /*0238*/ 	.word	0x00000000
        /*023c*/ 	.short	0x0101
        /*023e*/ 	.byte	0x04
	.zero		1


	//   ....[24]....
        /*0240*/ 	.word	0x00002210
        /*0244*/ 	.word	0x00000003
        /*0248*/ 	.word	0x00000000
        /*024c*/ 	.short	0x0101
        /*024e*/ 	.byte	0x30
	.zero		1


	//   ....[25]....
        /*0250*/ 	.word	0x000022e0
        /*0254*/ 	.word	0x000000ff
        /*0258*/ 	.word	0x00000000
        /*025c*/ 	.short	0x0101
        /*025e*/ 	.byte	0x06
	.zero		1


	//   ....[26]....
        /*0260*/ 	.word	0x00002350
        /*0264*/ 	.word	0x000000ff
        /*0268*/ 	.word	0x00000008
        /*026c*/ 	.short	0x010a
        /*026e*/ 	.byte	0x2b
	.zero		1


	//   ....[27]....
        /*0270*/ 	.word	0x00004090
        /*0274*/ 	.word	0x00000000
        /*0278*/ 	.word	0x00000000
        /*027c*/ 	.short	0x0101
        /*027e*/ 	.byte	0x30
	.zero		1


	//   ....[28]....
        /*0280*/ 	.word	0x00004980
        /*0284*/ 	.word	0x0000000b
        /*0288*/ 	.word	0x00000030
        /*028c*/ 	.short	0x010a
        /*028e*/ 	.byte	0x3f
	.zero		1


	//   ....[29]....
        /*0290*/ 	.word	0x00004de0
        /*0294*/ 	.word	0x00000006
        /*0298*/ 	.word	0x00000098
        /*029c*/ 	.short	0x0101
        /*029e*/ 	.byte	0x3f
	.zero		1


	//   ....[30]....
        /*02a0*/ 	.word	0x00005500
        /*02a4*/ 	.word	0x00000007
        /*02a8*/ 	.word	0x00000000
        /*02ac*/ 	.short	0x010a
        /*02ae*/ 	.byte	0x3f
	.zero		1


	//   ....[31]....
        /*02b0*/ 	.word	0x00005580
        /*02b4*/ 	.word	0x00000006
        /*02b8*/ 	.word	0x00000000
        /*02bc*/ 	.short	0x010a
        /*02be*/ 	.byte	0x3f
	.zero		1


	//   ....[32]....
        /*02c0*/ 	.word	0x00005610
        /*02c4*/ 	.word	0x00000007
        /*02c8*/ 	.word	0x00000000
        /*02cc*/ 	.short	0x010a
        /*02ce*/ 	.byte	0x3f
	.zero		1


	//   ....[33]....
        /*02d0*/ 	.word	0x000056a0
        /*02d4*/ 	.word	0x00000006
        /*02d8*/ 	.word	0x00000000
        /*02dc*/ 	.short	0x010a
        /*02de*/ 	.byte	0x3f
	.zero		1


	//   ....[34]....
        /*02e0*/ 	.word	0x00005730
        /*02e4*/ 	.word	0x00000007
        /*02e8*/ 	.word	0x00000000
        /*02ec*/ 	.short	0x010a
        /*02ee*/ 	.byte	0x3f
	.zero		1


	//   ....[35]....
        /*02f0*/ 	.word	0x000057c0
        /*02f4*/ 	.word	0x00000005
        /*02f8*/ 	.word	0x00000000
        /*02fc*/ 	.short	0x010a
        /*02fe*/ 	.byte	0x3f
	.zero		1


	//   ....[36]....
        /*0300*/ 	.word	0x00005830
        /*0304*/ 	.word	0x00000003
        /*0308*/ 	.word	0xfffffff8
        /*030c*/ 	.short	0x010a
        /*030e*/ 	.byte	0x3f
	.zero		1


	//   ....[37]....
        /*0310*/ 	.word	0x00005880
        /*0314*/ 	.word	0x00000003
        /*0318*/ 	.word	0x00000000
        /*031c*/ 	.short	0x010a
        /*031e*/ 	.byte	0x3f
	.zero		1


	//   ....[38]....
        /*0320*/ 	.word	0x000058e0
        /*0324*/ 	.word	0x00000004
        /*0328*/ 	.word	0x00000000
        /*032c*/ 	.short	0x010a
        /*032e*/ 	.byte	0x3f
	.zero		1


	//   ....[39]....
        /*0330*/ 	.word	0x00005940
        /*0334*/ 	.word	0x00000003
        /*0338*/ 	.word	0x00000008
        /*033c*/ 	.short	0x010a
        /*033e*/ 	.byte	0x3f
	.zero		1


	//   ....[40]....
        /*0340*/ 	.word	0x00005a10
        /*0344*/ 	.word	0x0000000b
        /*0348*/ 	.word	0x00000030
        /*034c*/ 	.short	0x010a
        /*034e*/ 	.byte	0x3f
	.zero		1


	//   ....[41]....
        /*0350*/ 	.word	0x00005ae0
        /*0354*/ 	.word	0x00000007
        /*0358*/ 	.word	0x00000000
        /*035c*/ 	.short	0x010a
        /*035e*/ 	.byte	0x3f
	.zero		1


	//   ....[42]....
        /*0360*/ 	.word	0x00005b30
        /*0364*/ 	.word	0x00000006
        /*0368*/ 	.word	0x00000000
        /*036c*/ 	.short	0x010a
        /*036e*/ 	.byte	0x3f
	.zero		1


	//   ....[43]....
        /*0370*/ 	.word	0x00005b80
        /*0374*/ 	.word	0x00000007
        /*0378*/ 	.word	0x00000000
        /*037c*/ 	.short	0x010a
        /*037e*/ 	.byte	0x3f
	.zero		1


	//   ....[44]....
        /*0380*/ 	.word	0x00005bd0
        /*0384*/ 	.word	0x00000006
        /*0388*/ 	.word	0x00000000
        /*038c*/ 	.short	0x010a
        /*038e*/ 	.byte	0x3f
	.zero		1


	//   ....[45]....
        /*0390*/ 	.word	0x00005c20
        /*0394*/ 	.word	0x00000007
        /*0398*/ 	.word	0x00000000
        /*039c*/ 	.short	0x010a
        /*039e*/ 	.byte	0x3f
	.zero		1


	//----- nvinfo : EIATTR_NUM_MBARRIERS
	.align		4
.L_37:
        /*03a0*/ 	.byte	0x03, 0x38
        /*03a2*/ 	.short	0x0012


	//----- nvinfo : EIATTR_EXIT_INSTR_OFFSETS
	.align		4
        /*03a4*/ 	.byte	0x04, 0x1c
        /*03a6*/ 	.short	(.L_39 - .L_38)


	//   ....[0]....
.L_38:
        /*03a8*/ 	.word	0x000011c0


	//   ....[1]....
        /*03ac*/ 	.word	0x00001220


	//   ....[2]....
        /*03b0*/ 	.word	0x000046b0


	//   ....[3]....
        /*03b4*/ 	.word	0x000046e0


	//   ....[4]....
        /*03b8*/ 	.word	0x00005810


	//----- nvinfo : EIATTR_MAX_THREADS
	.align		4
.L_39:
        /*03bc*/ 	.byte	0x04, 0x05
        /*03be*/ 	.short	(.L_41 - .L_40)
.L_40:
        /*03c0*/ 	.word	0x00000180
        /*03c4*/ 	.word	0x00000001
        /*03c8*/ 	.word	0x00000001


	//----- nvinfo : EIATTR_CRS_STACK_SIZE
	.align		4
.L_41:
        /*03cc*/ 	.byte	0x04, 0x1e
        /*03ce*/ 	.short	(.L_43 - .L_42)
.L_42:
        /*03d0*/ 	.word	0x00000000


	//----- nvinfo : EIATTR_CBANK_PARAM_SIZE
	.align		4
.L_43:
        /*03d4*/ 	.byte	0x03, 0x19
        /*03d6*/ 	.short	0x0470


	//----- nvinfo : EIATTR_PARAM_CBANK
	.align		4
        /*03d8*/ 	.byte	0x04, 0x0a
        /*03da*/ 	.short	(.L_45 - .L_44)
	.align		4
.L_44:
        /*03dc*/ 	.word	index@(.nv.constant0._ZN7cutlass13device_kernelINS_4gemm6kernel13GemmUniversalIN4cute5tupleIJiiiiEEENS1_10collective13CollectiveMmaINS1_34MainloopSm90TmaGmmaWarpSpecializedILi6ENS5_IJNS4_1CILi1EEESB_SB_EEENS1_32KernelTmaWarpSpecializedPingpongEEENS5_IJNSA_ILi64EEESF_SF_EEEfNS5_IJlSB_lEEEfSH_NS4_8TiledMMAINS4_8MMA_AtomIJNS4_4SM904GMMA29MMA_64x64x8_F32TF32TF32_SS_TNILNSL_7ScaleInE1ELSN_1EEEEEENS4_6LayoutISC_NS5_IJNSA_ILi0EEESR_SR_EEEEENS5_IJNS4_10UnderscoreESU_SU_EEEEENS4_13SM90_TMA_LOADENS4_14ComposedLayoutINS4_7SwizzleILi3ELi4ELi3EEENS4_18smem_ptr_flag_bitsILi32EEENSQ_INS5_IJNSA_ILi8EEENSA_ILi32EEEEEENS5_IJS14_SB_EEEEEEEvNS4_8identityESX_S18_vS19_EENS_8epilogue10collective6detail29Sm90TmaWarpSpecializedAdapterINS1C_15DefaultEpilogueIfSH_SH_NS1B_6thread17LinearCombinationIfLi1EffLNS1G_9ScaleType4KindE0ELNS_15FloatRoundStyleE2EfEENS1_15EpilogueDefaultEEEEEvvEEEEvNT_6ParamsE)
        /*03e0*/ 	.short	0x0210
        /*03e2*/ 	.short	0x0470


	//----- nvinfo : EIATTR_SW_WAR
	.align		4
.L_45:
        /*03e4*/ 	.byte	0x04, 0x36
        /*03e6*/ 	.short	(.L_47 - .L_46)
.L_46:
        /*03e8*/ 	.word	0x00000008
.L_47:


//--------------------- .nv.callgraph             --------------------------
	.section	.nv.callgraph,"",@"SHT_CUDA_CALLGRAPH"
	.align	4
	.sectionentsize	8
	.align		4
        /*0000*/ 	.word	0x00000000
	.align		4
        /*0004*/ 	.word	0xffffffff
	.align		4
        /*0008*/ 	.word	index@(_ZN7cutlass13device_kernelINS_4gemm6kernel13GemmUniversalIN4cute5tupleIJiiiiEEENS1_10collective13CollectiveMmaINS1_34MainloopSm90TmaGmmaWarpSpecializedILi6ENS5_IJNS4_1CILi1EEESB_SB_EEENS1_32KernelTmaWarpSpecializedPingpongEEENS5_IJNSA_ILi64EEESF_SF_EEEfNS5_IJlSB_lEEEfSH_NS4_8TiledMMAINS4_8MMA_AtomIJNS4_4SM904GMMA29MMA_64x64x8_F32TF32TF32_SS_TNILNSL_7ScaleInE1ELSN_1EEEEEENS4_6LayoutISC_NS5_IJNSA_ILi0EEESR_SR_EEEEENS5_IJNS4_10UnderscoreESU_SU_EEEEENS4_13SM90_TMA_LOADENS4_14ComposedLayoutINS4_7SwizzleILi3ELi4ELi3EEENS4_18smem_ptr_flag_bitsILi32EEENSQ_INS5_IJNSA_ILi8EEENSA_ILi32EEEEEENS5_IJS14_SB_EEEEEEEvNS4_8identityESX_S18_vS19_EENS_8epilogue10collective6detail29Sm90TmaWarpSpecializedAdapterINS1C_15DefaultEpilogueIfSH_SH_NS1B_6thread17LinearCombinationIfLi1EffLNS1G_9ScaleType4KindE0ELNS_15FloatRoundStyleE2EfEENS1_15EpilogueDefaultEEEEEvvEEEEvNT_6ParamsE)
	.align		4
        /*000c*/ 	.word	index@(__assertfail)
	.align		4
        /*0010*/ 	.word	0x00000000
	.align		4
        /*0014*/ 	.word	0xfffffffe
	.align		4
        /*0018*/ 	.word	0x00000000
	.align		4
        /*001c*/ 	.word	0xfffffffd
	.align		4
        /*0020*/ 	.word	0x00000000
	.align		4
        /*0024*/ 	.word	0xfffffffc


//--------------------- .nv.constant4             --------------------------
	.section	.nv.constant4,"a",@progbits
	.align	8
	.align		8
.nv.constant4:
        /*0000*/ 	.dword	__assertfail
	.align		8
        /*0008*/ 	.dword	__unnamed_1
	.align		8
        /*0010*/ 	.dword	_ZN40_INTERNAL_0c725021_4_k_cu_d7d334a0_157504cuda3std3__45__cpo5beginE
	.align		8
        /*0018*/ 	.dword	_ZN40_INTERNAL_0c725021_4_k_cu_d7d334a0_157504cuda3std3__45__cpo3endE
	.align		8
        /*0020*/ 	.dword	_ZN40_INTERNAL_0c725021_4_k_cu_d7d334a0_157504cuda3std3__45__cpo6cbeginE
	.align		8
        /*0028*/ 	.dword	_ZN40_INTERNAL_0c725021_4_k_cu_d7d334a0_157504cuda3std3__45__cpo4cendE
	.align		8
        /*0030*/ 	.dword	_ZN40_INTERNAL_0c725021_4_k_cu_d7d334a0_157504cuda3std3__442_GLOBAL__N__0c725021_4_k_cu_d7d334a0_157506ignoreE
	.align		8
        /*0038*/ 	.dword	_ZN40_INTERNAL_0c725021_4_k_cu_d7d334a0_157504cuda3std3__419piecewise_constructE
	.align		8
        /*0040*/ 	.dword	_ZN40_INTERNAL_0c725021_4_k_cu_d7d334a0_157504cuda3std3__48in_placeE
	.align		8
        /*0048*/ 	.dword	_ZN40_INTERNAL_0c725021_4_k_cu_d7d334a0_157504cuda3std6ranges3__45__cpo4swapE
	.align		8
        /*0050*/ 	.dword	_ZN40_INTERNAL_0c725021_4_k_cu_d7d334a0_157504cuda3std6ranges3__45__cpo9iter_moveE
	.align		8
        /*0058*/ 	.dword	_ZN40_INTERNAL_0c725021_4_k_cu_d7d334a0_157504cute7productE
	.align		8
        /*0060*/ 	.dword	_ZN40_INTERNAL_0c725021_4_k_cu_d7d334a0_157504cute1_E
	.align		8
        /*0068*/ 	.dword	$str$22
	.align		8
        /*0070*/ 	.dword	$str$23


//--------------------- .text._ZN7cutlass13device_kernelINS_4gemm6kernel13GemmUniversalIN4cute5tupleIJiiiiEEENS1_10collective13CollectiveMmaINS1_34MainloopSm90TmaGmmaWarpSpecializedILi6ENS5_IJNS4_1CILi1EEESB_SB_EEENS1_32KernelTmaWarpSpecializedPingpongEEENS5_IJNSA_ILi64EEESF_SF_EEEfNS5_IJlSB_lEEEfSH_NS4_8TiledMMAINS4_8MMA_AtomIJNS4_4SM904GMMA29MMA_64x64x8_F32TF32TF32_SS_TNILNSL_7ScaleInE1ELSN_1EEEEEENS4_6LayoutISC_NS5_IJNSA_ILi0EEESR_SR_EEEEENS5_IJNS4_10UnderscoreESU_SU_EEEEENS4_13SM90_TMA_LOADENS4_14ComposedLayoutINS4_7SwizzleILi3ELi4ELi3EEENS4_18smem_ptr_flag_bitsILi32EEENSQ_INS5_IJNSA_ILi8EEENSA_ILi32EEEEEENS5_IJS14_SB_EEEEEEEvNS4_8identityESX_S18_vS19_EENS_8epilogue10collective6detail29Sm90TmaWarpSpecializedAdapterINS1C_15DefaultEpilogueIfSH_SH_NS1B_6thread17LinearCombinationIfLi1EffLNS1G_9ScaleType4KindE0ELNS_15FloatRoundStyleE2EfEENS1_15EpilogueDefaultEEEEEvvEEEEvNT_6ParamsE --------------------------
	.section	.text._ZN7cutlass13device_kernelINS_4gemm6kernel13GemmUniversalIN4cute5tupleIJiiiiEEENS1_10collective13CollectiveMmaINS1_34MainloopSm90TmaGmmaWarpSpecializedILi6ENS5_IJNS4_1CILi1EEESB_SB_EEENS1_32KernelTmaWarpSpecializedPingpongEEENS5_IJNSA_ILi64EEESF_SF_EEEfNS5_IJlSB_lEEEfSH_NS4_8TiledMMAINS4_8MMA_AtomIJNS4_4SM904GMMA29MMA_64x64x8_F32TF32TF32_SS_TNILNSL_7ScaleInE1ELSN_1EEEEEENS4_6LayoutISC_NS5_IJNSA_ILi0EEESR_SR_EEEEENS5_IJNS4_10UnderscoreESU_SU_EEEEENS4_13SM90_TMA_LOADENS4_14ComposedLayoutINS4_7SwizzleILi3ELi4ELi3EEENS4_18smem_ptr_flag_bitsILi32EEENSQ_INS5_IJNSA_ILi8EEENSA_ILi32EEEEEENS5_IJS14_SB_EEEEEEEvNS4_8identityESX_S18_vS19_EENS_8epilogue10collective6detail29Sm90TmaWarpSpecializedAdapterINS1C_15DefaultEpilogueIfSH_SH_NS1B_6thread17LinearCombinationIfLi1EffLNS1G_9ScaleType4KindE0ELNS_15FloatRoundStyleE2EfEENS1_15EpilogueDefaultEEEEEvvEEEEvNT_6ParamsE,"ax",@progbits
	.align	128
.text._ZN7cutlass13device_kernelINS_4gemm6kernel13GemmUniversalIN4cute5tupleIJiiiiEEENS1_10collective13CollectiveMmaINS1_34MainloopSm90TmaGmmaWarpSpecializedILi6ENS5_IJNS4_1CILi1EEESB_SB_EEENS1_32KernelTmaWarpSpecializedPingpongEEENS5_IJNSA_ILi64EEESF_SF_EEEfNS5_IJlSB_lEEEfSH_NS4_8TiledMMAINS4_8MMA_AtomIJNS4_4SM904GMMA29MMA_64x64x8_F32TF32TF32_SS_TNILNSL_7ScaleInE1ELSN_1EEEEEENS4_6LayoutISC_NS5_IJNSA_ILi0EEESR_SR_EEEEENS5_IJNS4_10UnderscoreESU_SU_EEEEENS4_13SM90_TMA_LOADENS4_14ComposedLayoutINS4_7SwizzleILi3ELi4ELi3EEENS4_18smem_ptr_flag_bitsILi32EEENSQ_INS5_IJNSA_ILi8EEENSA_ILi32EEEEEENS5_IJS14_SB_EEEEEEEvNS4_8identityESX_S18_vS19_EENS_8epilogue10collective6detail29Sm90TmaWarpSpecializedAdapterINS1C_15DefaultEpilogueIfSH_SH_NS1B_6thread17LinearCombinationIfLi1EffLNS1G_9ScaleType4KindE0ELNS_15FloatRoundStyleE2EfEENS1_15EpilogueDefaultEEEEEvvEEEEvNT_6ParamsE:
        .type           _ZN7cutlass13device_kernelINS_4gemm6kernel13GemmUniversalIN4cute5tupleIJiiiiEEENS1_10collective13CollectiveMmaINS1_34MainloopSm90TmaGmmaWarpSpecializedILi6ENS5_IJNS4_1CILi1EEESB_SB_EEENS1_32KernelTmaWarpSpecializedPingpongEEENS5_IJNSA_ILi64EEESF_SF_EEEfNS5_IJlSB_lEEEfSH_NS4_8TiledMMAINS4_8MMA_AtomIJNS4_4SM904GMMA29MMA_64x64x8_F32TF32TF32_SS_TNILNSL_7ScaleInE1ELSN_1EEEEEENS4_6LayoutISC_NS5_IJNSA_ILi0EEESR_SR_EEEEENS5_IJNS4_10UnderscoreESU_SU_EEEEENS4_13SM90_TMA_LOADENS4_14ComposedLayoutINS4_7SwizzleILi3ELi4ELi3EEENS4_18smem_ptr_flag_bitsILi32EEENSQ_INS5_IJNSA_ILi8EEENSA_ILi32EEEEEENS5_IJS14_SB_EEEEEEEvNS4_8identityESX_S18_vS19_EENS_8epilogue10collective6detail29Sm90TmaWarpSpecializedAdapterINS1C_15DefaultEpilogueIfSH_SH_NS1B_6thread17LinearCombinationIfLi1EffLNS1G_9ScaleType4KindE0ELNS_15FloatRoundStyleE2EfEENS1_15EpilogueDefaultEEEEEvvEEEEvNT_6ParamsE,@function
        .size           _ZN7cutlass13device_kernelINS_4gemm6kernel13GemmUniversalIN4cute5tupleIJiiiiEEENS1_10collective13CollectiveMmaINS1_34MainloopSm90TmaGmmaWarpSpecializedILi6ENS5_IJNS4_1CILi1EEESB_SB_EEENS1_32KernelTmaWarpSpecializedPingpongEEENS5_IJNSA_ILi64EEESF_SF_EEEfNS5_IJlSB_lEEEfSH_NS4_8TiledMMAINS4_8MMA_AtomIJNS4_4SM904GMMA29MMA_64x64x8_F32TF32TF32_SS_TNILNSL_7ScaleInE1ELSN_1EEEEEENS4_6LayoutISC_NS5_IJNSA_ILi0EEESR_SR_EEEEENS5_IJNS4_10UnderscoreESU_SU_EEEEENS4_13SM90_TMA_LOADENS4_14ComposedLayoutINS4_7SwizzleILi3ELi4ELi3EEENS4_18smem_ptr_flag_bitsILi32EEENSQ_INS5_IJNSA_ILi8EEENSA_ILi32EEEEEENS5_IJS14_SB_EEEEEEEvNS4_8identityESX_S18_vS19_EENS_8epilogue10collective6detail29Sm90TmaWarpSpecializedAdapterINS1C_15DefaultEpilogueIfSH_SH_NS1B_6thread17LinearCombinationIfLi1EffLNS1G_9ScaleType4KindE0ELNS_15FloatRoundStyleE2EfEENS1_15EpilogueDefaultEEEEEvvEEEEvNT_6ParamsE,(.L_x_137 - _ZN7cutlass13device_kernelINS_4gemm6kernel13GemmUniversalIN4cute5tupleIJiiiiEEENS1_10collective13CollectiveMmaINS1_34MainloopSm90TmaGmmaWarpSpecializedILi6ENS5_IJNS4_1CILi1EEESB_SB_EEENS1_32KernelTmaWarpSpecializedPingpongEEENS5_IJNSA_ILi64EEESF_SF_EEEfNS5_IJlSB_lEEEfSH_NS4_8TiledMMAINS4_8MMA_AtomIJNS4_4SM904GMMA29MMA_64x64x8_F32TF32TF32_SS_TNILNSL_7ScaleInE1ELSN_1EEEEEENS4_6LayoutISC_NS5_IJNSA_ILi0EEESR_SR_EEEEENS5_IJNS4_10UnderscoreESU_SU_EEEEENS4_13SM90_TMA_LOADENS4_14ComposedLayoutINS4_7SwizzleILi3ELi4ELi3EEENS4_18smem_ptr_flag_bitsILi32EEENSQ_INS5_IJNSA_ILi8EEENSA_ILi32EEEEEENS5_IJS14_SB_EEEEEEEvNS4_8identityESX_S18_vS19_EENS_8epilogue10collective6detail29Sm90TmaWarpSpecializedAdapterINS1C_15DefaultEpilogueIfSH_SH_NS1B_6thread17LinearCombinationIfLi1EffLNS1G_9ScaleType4KindE0ELNS_15FloatRoundStyleE2EfEENS1_15EpilogueDefaultEEEEEvvEEEEvNT_6ParamsE)
        .other          _ZN7cutlass13device_kernelINS_4gemm6kernel13GemmUniversalIN4cute5tupleIJiiiiEEENS1_10collective13CollectiveMmaINS1_34MainloopSm90TmaGmmaWarpSpecializedILi6ENS5_IJNS4_1CILi1EEESB_SB_EEENS1_32KernelTmaWarpSpecializedPingpongEEENS5_IJNSA_ILi64EEESF_SF_EEEfNS5_IJlSB_lEEEfSH_NS4_8TiledMMAINS4_8MMA_AtomIJNS4_4SM904GMMA29MMA_64x64x8_F32TF32TF32_SS_TNILNSL_7ScaleInE1ELSN_1EEEEEENS4_6LayoutISC_NS5_IJNSA_ILi0EEESR_SR_EEEEENS5_IJNS4_10UnderscoreESU_SU_EEEEENS4_13SM90_TMA_LOADENS4_14ComposedLayoutINS4_7SwizzleILi3ELi4ELi3EEENS4_18smem_ptr_flag_bitsILi32EEENSQ_INS5_IJNSA_ILi8EEENSA_ILi32EEEEEENS5_IJS14_SB_EEEEEEEvNS4_8identityESX_S18_vS19_EENS_8epilogue10collective6detail29Sm90TmaWarpSpecializedAdapterINS1C_15DefaultEpilogueIfSH_SH_NS1B_6thread17LinearCombinationIfLi1EffLNS1G_9ScaleType4KindE0ELNS_15FloatRoundStyleE2EfEENS1_15EpilogueDefaultEEEEEvvEEEEvNT_6ParamsE,@"STO_CUDA_ENTRY STV_DEFAULT"
_ZN7cutlass13device_kernelINS_4gemm6kernel13GemmUniversalIN4cute5tupleIJiiiiEEENS1_10collective13CollectiveMmaINS1_34MainloopSm90TmaGmmaWarpSpecializedILi6ENS5_IJNS4_1CILi1EEESB_SB_EEENS1_32KernelTmaWarpSpecializedPingpongEEENS5_IJNSA_ILi64EEESF_SF_EEEfNS5_IJlSB_lEEEfSH_NS4_8TiledMMAINS4_8MMA_AtomIJNS4_4SM904GMMA29MMA_64x64x8_F32TF32TF32_SS_TNILNSL_7ScaleInE1ELSN_1EEEEEENS4_6LayoutISC_NS5_IJNSA_ILi0EEESR_SR_EEEEENS5_IJNS4_10UnderscoreESU_SU_EEEEENS4_13SM90_TMA_LOADENS4_14ComposedLayoutINS4_7SwizzleILi3ELi4ELi3EEENS4_18smem_ptr_flag_bitsILi32EEENSQ_INS5_IJNSA_ILi8EEENSA_ILi32EEEEEENS5_IJS14_SB_EEEEEEEvNS4_8identityESX_S18_vS19_EENS_8epilogue10collective6detail29Sm90TmaWarpSpecializedAdapterINS1C_15DefaultEpilogueIfSH_SH_NS1B_6thread17LinearCombinationIfLi1EffLNS1G_9ScaleType4KindE0ELNS_15FloatRoundStyleE2EfEENS1_15EpilogueDefaultEEEEEvvEEEEvNT_6ParamsE:
[----:B------:R-:W0:Y:S02]  /*0000*/  LDC R1, c[0x0][0x28] ;  /* 0x00000a00ff017b82 */ /* 0x000e240000000800 */
[----:B0-----:R-:W-:Y:S01]  /*0010*/  VIADD R1, R1, 0xfffffff8 ;  /* 0xfffffff801017836 */ /* 0x001fe20000000000 */
[----:B------:R-:W0:Y:S01]  /*0020*/  S2R R4, SR_TID.X ;  /* 0x0000000000047919 */ /* 0x000e220000002100 */
[----:B------:R-:W-:Y:S01]  /*0030*/  ELECT P0, URZ, PT ;  /* 0x00000000003f782f */ /* 0x000fe20003800000 */
[----:B------:R-:W-:Y:S01]  /*0040*/  BSSY B0, `(.L_x_0) ;  /* 0x000000f000007945 */ /* 0x000fe20003800000 */
[--C-:B0-----:R-:W-:Y:S02]  /*0050*/  SHF.R.U32.HI R0, RZ, 0x5, R4.reuse ;  /* 0x00000005ff007819 */ /* 0x101fe40000011604 */
[----:B------:R-:W-:-:S03]  /*0060*/  SHF.R.U32.HI R5, RZ, 0x7, R4 ;  /* 0x00000007ff057819 */ /* 0x000fc60000011604 */
[----:B------:R-:W0:Y:S04]  /*0070*/  SHFL.IDX PT, R2, R0, RZ, 0x1f ;  /* 0x00001fff00027589 */ /* 0x000e2800000e0000 */
[----:B------:R1:W2:Y:S01]  /*0080*/  SHFL.IDX PT, R7, R5, RZ, 0x1f ;  /* 0x00001fff05077589 */ /* 0x0002a200000e0000 */
[----:B0-----:R-:W-:-:S13]  /*0090*/  ISETP.NE.OR P0, PT, R2, RZ, !P0 ;  /* 0x000000ff0200720c */ /* 0x001fda0004705670 */
[----:B-12---:R-:W-:Y:S05]  /*00a0*/  @P0 BRA `(.L_x_1) ;  /* 0x0000000000200947 */ /* 0x006fea0003800000 */
[----:B------:R-:W-:Y:S02]  /*00b0*/  ULDC.64 UR4, c[0x0][0x198] ;  /* 0x0000660000047ab9 */ /* 0x000fe40000000a00 */
[----:B------:R-:W-:Y:S02]  /*00c0*/  UIADD3 UR6, UP0, UR4, 0xf0, URZ ;  /* 0x000000f004067890 */ /* 0x000fe4000ff1e03f */
[----:B------:R-:W-:Y:S02]  /*00d0*/  UIADD3 UR4, UP1, UR4, 0x1f0, URZ ;  /* 0x000001f004047890 */ /* 0x000fe4000ff3e03f */
[----:B------:R-:W-:Y:S02]  /*00e0*/  UIADD3.X UR7, URZ, UR5, URZ, UP0, !UPT ;  /* 0x000000053f077290 */ /* 0x000fe400087fe43f */
[----:B------:R-:W-:-:S07]  /*00f0*/  UIADD3.X UR5, URZ, UR5, URZ, UP1, !UPT ;  /* 0x000000053f057290 */ /* 0x000fce0008ffe43f */
[----:B------:R0:W-:Y:S02]  /*0100*/  UTMACCTL.PF [UR6] ;  /* 0x00000000060079b9 */ /* 0x0001e40008040000 */
[----:B------:R0:W-:Y:S02]  /*0110*/  UTMACCTL.PF [UR4] ;  /* 0x00000000040079b9 */ /* 0x0001e40008040000 */
[----:B0-----:R-:W-:Y:S01]  /*0120*/  NOP ;  /* 0x0000000000007918 */ /* 0x001fe20000000000 */
.L_x_1:
[----:B------:R-:W-:Y:S05]  /*0130*/  BSYNC B0 ;  /* 0x0000000000007941 */ /* 0x000fea0003800000 */
.L_x_0:
[----:B------:R-:W0:Y:S02]  /*0140*/  SHFL.IDX PT, R3, R0, RZ, 0x1f ;  /* 0x00001fff00037589 */ /* 0x000e2400000e0000 */
[----:B0-----:R-:W-:-:S13]  /*0150*/  ISETP.NE.AND P0, PT, R3, RZ, PT ;  /* 0x000000ff0300720c */ /* 0x001fda0003f05270 */
[----:B------:R-:W-:Y:S05]  /*0160*/  @P0 BRA `(.L_x_2) ;  /* 0x0000000000680947 */ /* 0x000fea0003800000 */
[----:B------:R-:W0:Y:S01]  /*0170*/  S2UR UR8, SR_CgaCtaId ;  /* 0x00000000000879c3 */ /* 0x000e220000008800 */
[----:B------:R-:W-:Y:S01]  /*0180*/  UMOV UR4, 0x400 ;  /* 0x0000040000047882 */ /* 0x000fe20000000000 */
[----:B------:R-:W-:Y:S01]  /*0190*/  UMOV UR5, 0x1 ;  /* 0x0000000100057882 */ /* 0x000fe20000000000 */
[----:B------:R-:W-:Y:S01]  /*01a0*/  UMOV UR6, 0x80 ;  /* 0x0000008000067882 */ /* 0x000fe20000000000 */
[----:B------:R-:W-:Y:S01]  /*01b0*/  ELECT P0, URZ, PT ;  /* 0x00000000003f782f */ /* 0x000fe20003800000 */
[----:B------:R-:W-:-:S04]  /*01c0*/  UIADD3 UR6, -UR6, 0x100000, URZ ;  /* 0x0010000006067890 */ /* 0x000fc8000fffe13f */
[----:B------:R-:W-:Y:S02]  /*01d0*/  USHF.L.U32 UR7, UR6, 0xb, URZ ;  /* 0x0000000b06077899 */ /* 0x000fe4000800063f */
[----:B------:R-:W-:Y:S02]  /*01e0*/  USHF.L.U32 UR6, UR6, 0x1, URZ ;  /* 0x0000000106067899 */ /* 0x000fe4000800063f */
[----:B0-----:R-:W-:Y:S02]  /*01f0*/  ULEA UR8, UR8, UR4, 0x18 ;  /* 0x0000000408087291 */ /* 0x001fe4000f8ec03f */
[----:B------:R-:W-:-:S04]  /*0200*/  UIADD3 UR4, -UR5, 0x100000, URZ ;  /* 0x0010000005047890 */ /* 0x000fc8000fffe13f */
[----:B------:R-:W-:Y:S02]  /*0210*/  USHF.L.U32 UR5, UR4, 0xb, URZ ;  /* 0x0000000b04057899 */ /* 0x000fe4000800063f */
[----:B------:R-:W-:Y:S01]  /*0220*/  USHF.L.U32 UR4, UR4, 0x1, URZ ;  /* 0x0000000104047899 */ /* 0x000fe2000800063f */
[----:B------:R-:W0:Y:S11]  /*0230*/  FENCE.VIEW.ASYNC.S ;  /* 0x00000000000073c6 */ /* 0x000e360000000000 */
[----:B0-----:R0:W1:Y:S01]  /*0240*/  SYNCS.EXCH.64 URZ, [UR8], UR4 ;  /* 0x00000004083f75b2 */ /* 0x0010620008000100 */
[----:B------:R0:W2:Y:S01]  /*0250*/  SYNCS.EXCH.64 URZ, [UR8+0x30], UR6 ;  /* 0x00003006083f75b2 */ /* 0x0000a20008000100 */
[----:B------:R0:W3:Y:S01]  /*0260*/  SYNCS.EXCH.64 URZ, [UR8+0x8], UR4 ;  /* 0x00000804083f75b2 */ /* 0x0000e20008000100 */
[----:B------:R0:W4:Y:S01]  /*0270*/  SYNCS.EXCH.64 URZ, [UR8+0x38], UR6 ;  /* 0x00003806083f75b2 */ /* 0x0001220008000100 */
[----:B------:R0:W0:Y:S01]  /*0280*/  SYNCS.EXCH.64 URZ, [UR8+0x10], UR4 ;  /* 0x00001004083f75b2 */ /* 0x0000220008000100 */
[----:B------:R0:W0:Y:S01]  /*0290*/  SYNCS.EXCH.64 URZ, [UR8+0x40], UR6 ;  /* 0x00004006083f75b2 */ /* 0x0000220008000100 */
[----:B------:R0:W0:Y:S01]  /*02a0*/  SYNCS.EXCH.64 URZ, [UR8+0x18], UR4 ;  /* 0x00001804083f75b2 */ /* 0x0000220008000100 */
[----:B------:R0:W0:Y:S01]  /*02b0*/  SYNCS.EXCH.64 URZ, [UR8+0x48], UR6 ;  /* 0x00004806083f75b2 */ /* 0x0000220008000100 */
[----:B------:R0:W0:Y:S01]  /*02c0*/  SYNCS.EXCH.64 URZ, [UR8+0x20], UR4 ;  /* 0x00002004083f75b2 */ /* 0x0000220008000100 */
[----:B------:R0:W0:Y:S01]  /*02d0*/  SYNCS.EXCH.64 URZ, [UR8+0x50], UR6 ;  /* 0x00005006083f75b2 */ /* 0x0000220008000100 */
[----:B------:R0:W0:Y:S01]  /*02e0*/  SYNCS.EXCH.64 URZ, [UR8+0x28], UR4 ;  /* 0x00002804083f75b2 */ /* 0x0000220008000100 */
[----:B------:R0:W0:Y:S01]  /*02f0*/  SYNCS.EXCH.64 URZ, [UR8+0x58], UR6 ;  /* 0x00005806083f75b2 */ /* 0x0000220008000100 */
[----:B------:R-:W-:Y:S01]  /*0300*/  NOP ;  /* 0x0000000000007918 */ /* 0x000fe20000000000 */
.L_x_2:
[----:B------:R-:W5:Y:S01]  /*0310*/  SHFL.IDX PT, R6, R0, RZ, 0x1f ;  /* 0x00001fff00067589 */ /* 0x000f6200000e0000 */
[----:B------:R-:W-:Y:S01]  /*0320*/  ELECT P0, URZ, PT ;  /* 0x00000000003f782f */ /* 0x000fe20003800000 */
[----:B------:R-:W-:Y:S01]  /*0330*/  NOP ;  /* 0x0000000000007918 */ /* 0x000fe20000000000 */
[----:B------:R-:W-:Y:S01]  /*0340*/  ELECT P1, URZ, PT ;  /* 0x00000000003f782f */ /* 0x000fe20003820000 */
[----:B------:R-:W1:Y:S01]  /*0350*/  SHFL.IDX PT, R3, R0, RZ, 0x1f ;  /* 0x00001fff00037589 */ /* 0x000e6200000e0000 */
[----:B0-----:R-:W-:Y:S01]  /*0360*/  UMOV UR4, 0x20 ;  /* 0x0000002000047882 */ /* 0x001fe20000000000 */
[----:B------:R-:W-:Y:S01]  /*0370*/  UMOV UR11, 0x80 ;  /* 0x00000080000b7882 */ /* 0x000fe20000000000 */
[----:B------:R-:W-:Y:S01]  /*0380*/  NOP ;  /* 0x0000000000007918 */ /* 0x000fe20000000000 */
[----:B------:R-:W0:Y:S01]  /*0390*/  SHFL.IDX PT, R5, R5, RZ, 0x1f ;  /* 0x00001fff05057589 */ /* 0x000e2200000e0000 */
[C---:B------:R-:W-:Y:S01]  /*03a0*/  VIADD R31, R7.reuse, 0xffffffff ;  /* 0xffffffff071f7836 */ /* 0x040fe20000000000 */
[----:B------:R-:W-:Y:S01]  /*03b0*/  ULDC.64 UR36, c[0x0][0x208] ;  /* 0x0000820000247ab9 */ /* 0x000fe20000000a00 */
[----:B------:R-:W-:-:S03]  /*03c0*/  ISETP.NE.AND P2, PT, R7, RZ, PT ;  /* 0x000000ff0700720c */ /* 0x000fc60003f45270 */
[----:B------:R-:W-:Y:S02]  /*03d0*/  ISETP.GE.U32.AND P3, PT, R31, 0x2, PT ;  /* 0x000000021f00780c */ /* 0x000fe40003f66070 */
[----:B-----5:R-:W-:Y:S02]  /*03e0*/  ISETP.NE.OR P0, PT, R6, RZ, !P0 ;  /* 0x000000ff0600720c */ /* 0x020fe40004705670 */
[----:B-1----:R-:W-:Y:S02]  /*03f0*/  ISETP.NE.OR P1, PT, R3, RZ, !P1 ;  /* 0x000000ff0300720c */ /* 0x002fe40004f25670 */
[----:B------:R-:W-:Y:S02]  /*0400*/  SHF.R.S32.HI R3, RZ, 0x1f, R2 ;  /* 0x0000001fff037819 */ /* 0x000fe40000011402 */
[----:B0-----:R-:W-:Y:S02]  /*0410*/  R2UR UR43, R5 ;  /* 0x00000000052b72ca */ /* 0x001fe400000e0000 */
[----:B------:R-:W-:-:S05]  /*0420*/  LEA.HI R3, R3, R2, RZ, 0x2 ;  /* 0x0000000203037211 */ /* 0x000fca00078f10ff */
[----:B------:R-:W-:Y:S01]  /*0430*/  VOTEU.ALL UP0, P0 ;  /* 0x00000000003f7886 */ /* 0x000fe20000000000 */
[----:B------:R-:W-:Y:S01]  /*0440*/  LOP3.LUT R3, R3, 0xfffffffc, RZ, 0xc0, !PT ;  /* 0xfffffffc03037812 */ /* 0x000fe200078ec0ff */
[----:B------:R-:W-:-:S03]  /*0450*/  VOTEU.ALL UP1, P1 ;  /* 0x00000000003f7886 */ /* 0x000fc60000820000 */
[----:B------:R-:W0:Y:S01]  /*0460*/  @!UP0 S2UR UR7, SR_CgaCtaId ;  /* 0x00000000000789c3 */ /* 0x000e220000008800 */
[----:B------:R-:W-:Y:S01]  /*0470*/  @!UP0 UMOV UR6, 0x400 ;  /* 0x0000040000068882 */ /* 0x000fe20000000000 */
[----:B------:R-:W-:-:S04]  /*0480*/  @!UP0 UIADD3 UR4, -UR4, 0x100000, URZ ;  /* 0x0010000004048890 */ /* 0x000fc8000fffe13f */
[----:B------:R-:W-:Y:S02]  /*0490*/  @!UP0 USHF.L.U32 UR5, UR4, 0xb, URZ ;  /* 0x0000000b04058899 */ /* 0x000fe4000800063f */
[----:B------:R-:W-:Y:S01]  /*04a0*/  @!UP0 USHF.L.U32 UR4, UR4, 0x1, URZ ;  /* 0x0000000104048899 */ /* 0x000fe2000800063f */
[----:B------:R-:W-:Y:S01]  /*04b0*/  IMAD.IADD R14, R2, 0x1, -R3 ;  /* 0x00000001020e7824 */ /* 0x000fe200078e0a03 */
[----:B------:R-:W-:Y:S01]  /*04c0*/  @!UP1 UMOV UR9, 0x400 ;  /* 0x0000040000099882 */ /* 0x000fe20000000000 */
[----:B------:R-:W-:Y:S01]  /*04d0*/  VOTEU.ALL UP2, P1 ;  /* 0x00000000003f7886 */ /* 0x000fe20000840000 */
[----:B------:R-:W-:Y:S01]  /*04e0*/  VOTEU.ALL UP3, P1 ;  /* 0x00000000003f7886 */ /* 0x000fe20000860000 */
[----:B------:R-:W-:Y:S01]  /*04f0*/  VOTEU.ALL UP4, P1 ;  /* 0x00000000003f7886 */ /* 0x000fe20000880000 */
[----:B------:R-:W1:Y:S01]  /*0500*/  @!UP1 S2UR UR10, SR_CgaCtaId ;  /* 0x00000000000a99c3 */ /* 0x000e620000008800 */
[----:B------:R-:W-:Y:S01]  /*0510*/  VOTEU.ALL UP5, P1 ;  /* 0x00000000003f7886 */ /* 0x000fe200008a0000 */
[----:B------:R-:W-:-:S04]  /*0520*/  SHF.R.S32.HI R3, RZ, 0x1f, R4 ;  /* 0x0000001fff037819 */ /* 0x000fc80000011404 */
[----:B------:R-:W-:-:S04]  /*0530*/  LEA.HI R3, R3, R4, RZ, 0x7 ;  /* 0x0000000403037211 */ /* 0x000fc800078f38ff */
[----:B------:R-:W-:-:S05]  /*0540*/  LOP3.LUT R3, R3, 0xffffff80, RZ, 0xc0, !PT ;  /* 0xffffff8003037812 */ /* 0x000fca00078ec0ff */
[----:B------:R-:W-:Y:S01]  /*0550*/  IMAD.IADD R5, R4, 0x1, -R3 ;  /* 0x0000000104057824 */ /* 0x000fe200078e0a03 */
[----:B0-----:R-:W-:Y:S02]  /*0560*/  @!UP0 ULEA UR8, UR7, UR6, 0x18 ;  /* 0x0000000607088291 */ /* 0x001fe4000f8ec03f */
[----:B------:R-:W-:-:S04]  /*0570*/  @!UP1 UIADD3 UR6, -UR11, 0x100000, URZ ;  /* 0x001000000b069890 */ /* 0x000fc8000fffe13f */
[----:B------:R-:W-:Y:S02]  /*0580*/  @!UP1 USHF.L.U32 UR7, UR6, 0xb, URZ ;  /* 0x0000000b06079899 */ /* 0x000fe4000800063f */
[----:B------:R-:W-:Y:S01]  /*0590*/  @!UP1 USHF.L.U32 UR6, UR6, 0x1, URZ ;  /* 0x0000000106069899 */ /* 0x000fe2000800063f */
[----:B------:R-:W-:Y:S01]  /*05a0*/  VOTEU.ALL UP0, P0 ;  /* 0x00000000003f7886 */ /* 0x000fe20000000000 */
[----:B-1----:R-:W-:Y:S01]  /*05b0*/  @!UP1 ULEA UR9, UR10, UR9, 0x18 ;  /* 0x000000090a099291 */ /* 0x002fe2000f8ec03f */
[----:B------:R-:W-:Y:S02]  /*05c0*/  VOTEU.ALL UP1, P0 ;  /* 0x00000000003f7886 */ /* 0x000fe40000020000 */
[----:B------:R-:W-:Y:S01]  /*05d0*/  ULDC.64 UR10, c[0x0][0x598] ;  /* 0x00016600000a7ab9 */ /* 0x000fe20000000a00 */
[----:B------:R-:W-:Y:S01]  /*05e0*/  ISETP.NE.AND P0, PT, R14, 0x3, PT ;  /* 0x000000030e00780c */ /* 0x000fe20003f05270 */
[----:B------:R-:W0:Y:S02]  /*05f0*/  FENCE.VIEW.ASYNC.S ;  /* 0x00000000000073c6 */ /* 0x000e240000000000 */
[----:B0-----:R0:W2:Y:S01]  /*0600*/  @!UP0 SYNCS.EXCH.64 URZ, [UR8+0x90], UR4 ;  /* 0x00009004083f85b2 */ /* 0x0010a20008000100 */
[----:B------:R-:W-:-:S02]  /*0610*/  ISETP.NE.U32.AND P1, PT, RZ, UR10, PT ;  /* 0x0000000aff007c0c */ /* 0x000fc4000bf25070 */
[----:B------:R-:W-:Y:S02]  /*0620*/  ISETP.EQ.OR P0, PT, R14, RZ, !P0 ;  /* 0x000000ff0e00720c */ /* 0x000fe40004702670 */
[----:B------:R-:W-:Y:S02]  /*0630*/  ISETP.NE.AND.EX P1, PT, RZ, UR11, PT, P1 ;  /* 0x0000000bff007c0c */ /* 0x000fe4000bf25310 */
[----:B------:R-:W-:-:S04]  /*0640*/  ISETP.EQ.AND P0, PT, R7, RZ, P0 ;  /* 0x000000ff0700720c */ /* 0x000fc80000702270 */
[----:B------:R-:W-:-:S04]  /*0650*/  SEL R23, RZ, 0x1, !P0 ;  /* 0x00000001ff177807 */ /* 0x000fc80004000000 */
[----:B------:R-:W-:Y:S01]  /*0660*/  SEL R23, R23, 0x2, P3 ;  /* 0x0000000217177807 */ /* 0x000fe20001800000 */
[----:B------:R0:W2:Y:S01]  /*0670*/  @!UP1 SYNCS.EXCH.64 URZ, [UR8+0x98], UR4 ;  /* 0x00009804083f95b2 */ /* 0x0000a20008000100 */
[----:B------:R-:W-:Y:S01]  /*0680*/  NOP ;  /* 0x0000000000007918 */ /* 0x000fe20000000000 */
[----:B------:R0:W2:Y:S01]  /*0690*/  @!UP2 SYNCS.EXCH.64 URZ, [UR9+0x70], UR6 ;  /* 0x00007006093fa5b2 */ /* 0x0000a20008000100 */
[----:B------:R0:W2:Y:S01]  /*06a0*/  @!UP3 SYNCS.EXCH.64 URZ, [UR9+0x78], UR6 ;  /* 0x00007806093fb5b2 */ /* 0x0000a20008000100 */
[----:B------:R0:W2:Y:S01]  /*06b0*/  @!UP4 SYNCS.EXCH.64 URZ, [UR9+0x80], UR6 ;  /* 0x00008006093fc5b2 */ /* 0x0000a20008000100 */
[----:B------:R0:W2:Y:S01]  /*06c0*/  @!UP5 SYNCS.EXCH.64 URZ, [UR9+0x88], UR6 ;  /* 0x00008806093fd5b2 */ /* 0x0000a20008000100 */
[----:B------:R-:W-:Y:S01]  /*06d0*/  NOP ;  /* 0x0000000000007918 */ /* 0x000fe20000000000 */
[----:B--234-:R-:W-:Y:S06]  /*06e0*/  BAR.SYNC.DEFER_BLOCKING 0x0 ;  /* 0x0000000000007b1d */ /* 0x01cfec0000010000 */
[----:B0-----:R-:W-:Y:S05]  /*06f0*/  @!P1 BRA `(.L_x_3) ;  /* 0x00000000001c9947 */ /* 0x001fea0003800000 */
[----:B------:R-:W0:Y:S02]  /*0700*/  LDC.64 R2, c[0x0][0x598] ;  /* 0x00016600ff027b82 */ /* 0x000e240000000a00 */
[----:B0-----:R-:W2:Y:S02]  /*0710*/  LDG.E.64 R2, desc[UR36][R2.64] ;  /* 0x0000002402027981 */ /* 0x001ea4000c1e1b00 */
[----:B--2---:R-:W-:-:S04]  /*0720*/  ISETP.NE.U32.AND P0, PT, R2, RZ, PT ;  /* 0x000000ff0200720c */ /* 0x004fc80003f05070 */
[----:B------:R-:W-:-:S13]  /*0730*/  ISETP.NE.AND.EX P0, PT, R3, RZ, PT, P0 ;  /* 0x000000ff0300720c */ /* 0x000fda0003f05300 */
[----:B------:R-:W-:Y:S05]  /*0740*/  @!P0 BRA `(.L_x_3) ;  /* 0x0000000000088947 */ /* 0x000fea0003800000 */
[----:B------:R1:W5:Y:S01]  /*0750*/  LD.E R56, desc[UR36][R2.64] ;  /* 0x0000002402387980 */ /* 0x000362000c101900 */
[----:B------:R-:W-:Y:S05]  /*0760*/  BRA `(.L_x_4) ;  /* 0x0000000000247947 */ /* 0x000fea0003800000 */
.L_x_3:
[----:B------:R-:W-:Y:S02]  /*0770*/  ULDC.64 UR4, c[0x0][0x588] ;  /* 0x0001620000047ab9 */ /* 0x000fe40000000a00 */
[----:B------:R-:W-:-:S04]  /*0780*/  ISETP.NE.U32.AND P0, PT, RZ, UR4, PT ;  /* 0x00000004ff007c0c */ /* 0x000fc8000bf05070 */
[----:B------:R-:W-:-:S13]  /*0790*/  ISETP.NE.AND.EX P0, PT, RZ, UR5, PT, P0 ;  /* 0x00000005ff007c0c */ /* 0x000fda000bf05300 */
[----:B------:R-:W-:Y:S05]  /*07a0*/  @!P0 BRA `(.L_x_5) ;  /* 0x00000000000c8947 */ /* 0x000fea0003800000 */
[----:B------:R-:W0:Y:S02]  /*07b0*/  LDC.64 R56, c[0x0][0x588] ;  /* 0x00016200ff387b82 */ /* 0x000e240000000a00 */
[----:B0-----:R0:W5:Y:S01]  /*07c0*/  LDG.E R56, desc[UR36][R56.64] ;  /* 0x0000002438387981 */ /* 0x001162000c1e1900 */
[----:B------:R-:W-:Y:S05]  /*07d0*/  BRA `(.L_x_4) ;  /* 0x0000000000087947 */ /* 0x000fea0003800000 */
.L_x_5:
[----:B------:R-:W-:Y:S02]  /*07e0*/  ULDC UR4, c[0x0][0x580] ;  /* 0x0001600000047ab9 */ /* 0x000fe40000000800 */
[----:B------:R-:W-:-:S07]  /*07f0*/  IMAD.U32 R56, RZ, RZ, UR4 ;  /* 0x00000004ff387e24 */ /* 0x000fce000f8e00ff */
.L_x_4:
[----:B------:R-:W-:Y:S02]  /*0800*/  ULDC.64 UR4, c[0x0][0x5a0] ;  /* 0x0001680000047ab9 */ /* 0x000fe40000000a00 */
[----:B------:R-:W-:-:S04]  /*0810*/  ISETP.NE.U32.AND P0, PT, RZ, UR4, PT ;  /* 0x00000004ff007c0c */ /* 0x000fc8000bf05070 */
[----:B------:R-:W-:-:S13]  /*0820*/  ISETP.NE.AND.EX P0, PT, RZ, UR5, PT, P0 ;  /* 0x00000005ff007c0c */ /* 0x000fda000bf05300 */
[----:B------:R-:W-:Y:S05]  /*0830*/  @!P0 BRA `(.L_x_6) ;  /* 0x00000000001c8947 */ /* 0x000fea0003800000 */
[----:B-1----:R-:W1:Y:S02]  /*0840*/  LDC.64 R2, c[0x0][0x5a0] ;  /* 0x00016800ff027b82 */ /* 0x002e640000000a00 */
[----:B-1----:R-:W2:Y:S02]  /*0850*/  LDG.E.64 R2, desc[UR36][R2.64] ;  /* 0x0000002402027981 */ /* 0x002ea4000c1e1b00 */
[----:B--2---:R-:W-:-:S04]  /*0860*/  ISETP.NE.U32.AND P0, PT, R2, RZ, PT ;  /* 0x000000ff0200720c */ /* 0x004fc80003f05070 */
[----:B------:R-:W-:-:S13]  /*0870*/  ISETP.NE.AND.EX P0, PT, R3, RZ, PT, P0 ;  /* 0x000000ff0300720c */ /* 0x000fda0003f05300 */
[----:B------:R-:W-:Y:S05]  /*0880*/  @!P0 BRA `(.L_x_6) ;  /* 0x0000000000088947 */ /* 0x000fea0003800000 */
[----:B0-----:R2:W5:Y:S01]  /*0890*/  LD.E R57, desc[UR36][R2.64] ;  /* 0x0000002402397980 */ /* 0x001562000c101900 */
[----:B------:R-:W-:Y:S05]  /*08a0*/  BRA `(.L_x_7) ;  /* 0x0000000000247947 */ /* 0x000fea0003800000 */
.L_x_6:
[----:B------:R-:W-:Y:S02]  /*08b0*/  ULDC.64 UR4, c[0x0][0x590] ;  /* 0x0001640000047ab9 */ /* 0x000fe40000000a00 */
[----:B------:R-:W-:-:S04]  /*08c0*/  ISETP.NE.U32.AND P0, PT, RZ, UR4, PT ;  /* 0x00000004ff007c0c */ /* 0x000fc8000bf05070 */
[----:B------:R-:W-:-:S13]  /*08d0*/  ISETP.NE.AND.EX P0, PT, RZ, UR5, PT, P0 ;  /* 0x00000005ff007c0c */ /* 0x000fda000bf05300 */
[----:B------:R-:W-:Y:S05]  /*08e0*/  @!P0 BRA `(.L_x_8) ;  /* 0x00000000000c8947 */ /* 0x000fea0003800000 */
[----:B-1----:R-:W0:Y:S02]  /*08f0*/  LDC.64 R2, c[0x0][0x590] ;  /* 0x00016400ff027b82 */ /* 0x002e240000000a00 */
[----:B0-----:R0:W5:Y:S01]  /*0900*/  LDG.E R57, desc[UR36][R2.64] ;  /* 0x0000002402397981 */ /* 0x001162000c1e1900 */
[----:B------:R-:W-:Y:S05]  /*0910*/  BRA `(.L_x_7) ;  /* 0x0000000000087947 */ /* 0x000fea0003800000 */
.L_x_8:
[----:B------:R-:W-:Y:S02]  /*0920*/  ULDC UR4, c[0x0][0x584] ;  /* 0x0001610000047ab9 */ /* 0x000fe40000000800 */
[----:B0-----:R-:W-:-:S07]  /*0930*/  IMAD.U32 R57, RZ, RZ, UR4 ;  /* 0x00000004ff397e24 */ /* 0x001fce000f8e00ff */
.L_x_7:
[----:B012---:R-:W0:Y:S01]  /*0940*/  LDC R2, c[0x0][0x65c] ;  /* 0x00019700ff027b82 */ /* 0x007e220000000800 */
[----:B------:R-:W1:Y:S01]  /*0950*/  S2R R15, SR_CTAID.Y ;  /* 0x00000000000f7919 */ /* 0x000e620000002600 */
[----:B------:R-:W-:Y:S01]  /*0960*/  ULDC UR6, c[0x0][0x28c] ;  /* 0x0000a30000067ab9 */ /* 0x000fe20000000800 */
[----:B------:R-:W-:Y:S01]  /*0970*/  ISETP.NE.AND P0, PT, R7, 0x2, PT ;  /* 0x000000020700780c */ /* 0x000fe20003f05270 */
[----:B------:R-:W-:Y:S01]  /*0980*/  UIADD3 UR6, UR6, 0x3f, URZ ;  /* 0x0000003f06067890 */ /* 0x000fe2000fffe03f */
[----:B------:R-:W2:Y:S01]  /*0990*/  S2R R6, SR_CTAID.X ;  /* 0x0000000000067919 */ /* 0x000ea20000002500 */
[----:B------:R-:W-:Y:S01]  /*09a0*/  UMOV UR38, URZ ;  /* 0x0000003f00267c82 */ /* 0x000fe20008000000 */
[----:B------:R-:W-:Y:S01]  /*09b0*/  UMOV UR39, URZ ;  /* 0x0000003f00277c82 */ /* 0x000fe20008000000 */
[----:B------:R-:W-:Y:S01]  /*09c0*/  USHF.R.S32.HI UR7, URZ, 0x1f, UR6 ;  /* 0x0000001f3f077899 */ /* 0x000fe20008011406 */
[----:B------:R-:W-:-:S03]  /*09d0*/  ULDC.64 UR8, c[0x0][0x650] ;  /* 0x0001940000087ab9 */ /* 0x000fc60000000a00 */
[----:B------:R-:W-:-:S04]  /*09e0*/  ULEA.HI UR7, UR7, UR6, URZ, 0x6 ;  /* 0x0000000607077291 */ /* 0x000fc8000f8f303f */
[----:B------:R-:W-:Y:S01]  /*09f0*/  USHF.R.S32.HI UR40, URZ, 0x6, UR7 ;  /* 0x000000063f287899 */ /* 0x000fe20008011407 */
[----:B0-----:R-:W-:-:S13]  /*0a00*/  ISETP.NE.AND P1, PT, R2, 0x1, PT ;  /* 0x000000010200780c */ /* 0x001fda0003f25270 */
[----:B------:R-:W2:Y:S01]  /*0a10*/  @P1 LDC R17, c[0x0][0x10] ;  /* 0x00000400ff111b82 */ /* 0x000ea20000000800 */
[----:B-1----:R-:W-:Y:S02]  /*0a20*/  @P1 IMAD.MOV.U32 R8, RZ, RZ, R15 ;  /* 0x000000ffff081224 */ /* 0x002fe400078e000f */
[----:B------:R-:W-:Y:S02]  /*0a30*/  @P1 IMAD.MOV.U32 R9, RZ, RZ, RZ ;  /* 0x000000ffff091224 */ /* 0x000fe400078e00ff */
[----:B------:R-:W-:-:S03]  /*0a40*/  @P1 IMAD.MOV.U32 R7, RZ, RZ, RZ ;  /* 0x000000ffff071224 */ /* 0x000fc600078e00ff */
[----:B------:R-:W0:Y:S01]  /*0a50*/  @!P1 LDC R3, c[0x0][0xc] ;  /* 0x00000300ff039b82 */ /* 0x000e220000000800 */
[----:B------:R-:W-:Y:S01]  /*0a60*/  ULDC UR4, c[0x0][0xc] ;  /* 0x0000030000047ab9 */ /* 0x000fe20000000800 */
[----:B------:R-:W-:Y:S02]  /*0a70*/  ULDC UR5, c[0x0][0x10] ;  /* 0x0000040000057ab9 */ /* 0x000fe40000000800 */
[----:B------:R-:W-:-:S04]  /*0a80*/  UIMAD.WIDE.U32 UR4, UR4, UR5, URZ ;  /* 0x00000005040472a5 */ /* 0x000fc8000f8e003f */
[----:B------:R-:W1:Y:S01]  /*0a90*/  LDC R0, c[0x0][0x14] ;  /* 0x00000500ff007b82 */ /* 0x000e620000000800 */
[----:B--2---:R-:W-:-:S04]  /*0aa0*/  @P1 IMAD.WIDE.U32 R16, R6, R17, R8 ;  /* 0x0000001106101225 */ /* 0x004fc800078e0008 */
[----:B------:R-:W-:Y:S02]  /*0ab0*/  @P1 IMAD.IADD R17, R17, 0x1, R7 ;  /* 0x0000000111111824 */ /* 0x000fe400078e0207 */
[----:B------:R-:W-:Y:S02]  /*0ac0*/  IMAD.MOV.U32 R7, RZ, RZ, RZ ;  /* 0x000000ffff077224 */ /* 0x000fe400078e00ff */
[----:B0-----:R-:W-:-:S04]  /*0ad0*/  @!P1 IMAD.WIDE.U32 R8, R3, R15, R6 ;  /* 0x0000000f03089225 */ /* 0x001fc800078e0006 */
[----:B------:R-:W-:Y:S02]  /*0ae0*/  @!P1 IMAD.MOV.U32 R16, RZ, RZ, R8 ;  /* 0x000000ffff109224 */ /* 0x000fe400078e0008 */
[----:B-1----:R-:W-:-:S04]  /*0af0*/  IMAD.WIDE.U32 R10, R0, UR4, RZ ;  /* 0x00000004000a7c25 */ /* 0x002fc8000f8e00ff */
[----:B------:R-:W-:Y:S01]  /*0b00*/  IMAD R3, R0, UR5, RZ ;  /* 0x0000000500037c24 */ /* 0x000fe2000f8e02ff */
[----:B------:R0:W-:Y:S01]  /*0b10*/  STL.64 [R1], R10 ;  /* 0x0000000a01007387 */ /* 0x0001e20000100a00 */
[----:B------:R-:W-:Y:S02]  /*0b20*/  @!P1 IMAD.MOV.U32 R17, RZ, RZ, R9 ;  /* 0x000000ffff119224 */ /* 0x000fe400078e0009 */
[----:B------:R-:W-:Y:S01]  /*0b30*/  IMAD.IADD R0, R11, 0x1, R3 ;  /* 0x000000010b007824 */ /* 0x000fe200078e0203 */
[----:B------:R-:W-:Y:S06]  /*0b40*/  @P0 BRA `(.L_x_9) ;  /* 0x0000000000200947 */ /* 0x000fec0003800000 */
[----:B------:R-:W-:Y:S01]  /*0b50*/  UISETP.GE.U32.AND UP0, UPT, UR40, 0x6, UPT ;  /* 0x000000062800788c */ /* 0x000fe2000bf06070 */
[----:B------:R-:W-:Y:S01]  /*0b60*/  IADD3 R16, P0, R16, R10, RZ ;  /* 0x0000000a10107210 */ /* 0x000fe20007f1e0ff */
[----:B------:R-:W-:Y:S01]  /*0b70*/  UIMAD.WIDE.U32 UR4, UR40, -0x55555555, URZ ;  /* 0xaaaaaaab280478a5 */ /* 0x000fe2000f8e003f */
[----:B------:R-:W-:-:S03]  /*0b80*/  UMOV UR39, URZ ;  /* 0x0000003f00277c82 */ /* 0x000fc60008000000 */
[----:B------:R-:W-:Y:S01]  /*0b90*/  USHF.R.U32.HI UR4, URZ, 0x2, UR5 ;  /* 0x000000023f047899 */ /* 0x000fe20008011605 */
[----:B------:R-:W-:-:S03]  /*0ba0*/  IMAD.X R17, R0, 0x1, R17, P0 ;  /* 0x0000000100117824 */ /* 0x000fc600000e0611 */
[----:B------:R-:W-:Y:S02]  /*0bb0*/  UIMAD UR38, UR4, -0x6, UR40 ;  /* 0xfffffffa042678a4 */ /* 0x000fe4000f8e0228 */
[----:B------:R-:W-:-:S12]  /*0bc0*/  @UP0 ULOP3.LUT UR39, UR4, 0x1, URZ, 0xc0, !UPT ;  /* 0x0000000104270892 */ /* 0x000fd8000f8ec03f */
.L_x_9:
[----:B------:R-:W-:Y:S01]  /*0bd0*/  ISETP.GE.U32.AND P0, PT, R16, UR8, PT ;  /* 0x0000000810007c0c */ /* 0x000fe2000bf06070 */
[----:B------:R-:W-:Y:S01]  /*0be0*/  IMAD.MOV.U32 R22, RZ, RZ, -0x1 ;  /* 0xffffffffff167424 */ /* 0x000fe200078e00ff */
[----:B------:R-:W-:Y:S01]  /*0bf0*/  PRMT R3, RZ, 0x7610, R3 ;  /* 0x00007610ff037816 */ /* 0x000fe20000000003 */
[----:B------:R-:W-:Y:S01]  /*0c00*/  IMAD.MOV.U32 R18, RZ, RZ, -0x1 ;  /* 0xffffffffff127424 */ /* 0x000fe200078e00ff */
[----:B------:R-:W-:Y:S01]  /*0c10*/  ISETP.GE.U32.AND.EX P0, PT, R17, UR9, PT, P0 ;  /* 0x0000000911007c0c */ /* 0x000fe2000bf06100 */
[----:B------:R-:W-:-:S12]  /*0c20*/  IMAD.MOV.U32 R19, RZ, RZ, -0x1 ;  /* 0xffffffffff137424 */ /* 0x000fd800078e00ff */
[----:B------:R-:W-:Y:S05]  /*0c30*/  @P0 BRA `(.L_x_10) ;  /* 0x0000000400580947 */ /* 0x000fea0003800000 */
[----:B------:R-:W1:Y:S01]  /*0c40*/  LDC.64 R20, c[0x0][0x628] ;  /* 0x00018a00ff147b82 */ /* 0x000e620000000a00 */
[----:B------:R-:W-:Y:S02]  /*0c50*/  IMAD.MOV.U32 R8, RZ, RZ, R16 ;  /* 0x000000ffff087224 */ /* 0x000fe400078e0010 */
[----:B------:R-:W-:-:S05]  /*0c60*/  IMAD.MOV.U32 R9, RZ, RZ, R17 ;  /* 0x000000ffff097224 */ /* 0x000fca00078e0011 */
[----:B------:R-:W2:Y:S08]  /*0c70*/  LDC R18, c[0x0][0x630] ;  /* 0x00018c00ff127b82 */ /* 0x000eb00000000800 */
[----:B------:R-:W3:Y:S01]  /*0c80*/  LDC.64 R24, c[0x0][0x620] ;  /* 0x00018800ff187b82 */ /* 0x000ee20000000a00 */
[----:B-1----:R-:W-:-:S04]  /*0c90*/  ISETP.NE.U32.AND P0, PT, R20, RZ, PT ;  /* 0x000000ff1400720c */ /* 0x002fc80003f05070 */
[----:B------:R-:W-:-:S13]  /*0ca0*/  ISETP.NE.AND.EX P0, PT, R21, RZ, PT, P0 ;  /* 0x000000ff1500720c */ /* 0x000fda0003f05300 */
[----:B--23--:R-:W-:Y:S05]  /*0cb0*/  @!P0 BRA `(.L_x_11) ;  /* 0x0000000000288947 */ /* 0x00cfea0003800000 */
[----:B------:R-:W1:Y:S02]  /*0cc0*/  LDC R3, c[0x0][0x634] ;  /* 0x00018d00ff037b82 */ /* 0x000e640000000800 */
[----:B-1----:R-:W-:-:S05]  /*0cd0*/  IADD3 R3, P0, R16, R3, RZ ;  /* 0x0000000310037210 */ /* 0x002fca0007f1e0ff */
[----:B------:R-:W-:-:S04]  /*0ce0*/  IMAD.X R19, RZ, RZ, R17, P0 ;  /* 0x000000ffff137224 */ /* 0x000fc800000e0611 */
[----:B------:R-:W-:-:S04]  /*0cf0*/  IMAD.WIDE.U32 R8, R19, R20, RZ ;  /* 0x0000001413087225 */ /* 0x000fc800078e00ff */
[----:B0-----:R-:W-:-:S04]  /*0d00*/  IMAD.WIDE.U32 R10, P0, R3, R21, R8 ;  /* 0x00000015030a7225 */ /* 0x001fc80007800008 */
[----:B------:R-:W-:-:S04]  /*0d10*/  IMAD.WIDE.U32 R8, R3, R20, RZ ;  /* 0x0000001403087225 */ /* 0x000fc800078e00ff */
[----:B------:R-:W-:Y:S01]  /*0d20*/  IMAD.X R13, RZ, RZ, RZ, P0 ;  /* 0x000000ffff0d7224 */ /* 0x000fe200000e06ff */
[----:B------:R-:W-:Y:S01]  /*0d30*/  IADD3 RZ, P0, R9, R10, RZ ;  /* 0x0000000a09ff7210 */ /* 0x000fe20007f1e0ff */
[----:B------:R-:W-:-:S04]  /*0d40*/  IMAD.MOV.U32 R12, RZ, RZ, R11 ;  /* 0x000000ffff0c7224 */ /* 0x000fc800078e000b */
[----:B------:R-:W-:-:S08]  /*0d50*/  IMAD.WIDE.U32.X R8, R19, R21, R12, P0 ;  /* 0x0000001513087225 */ /* 0x000fd000000e040c */
.L_x_11:
[-CC-:B------:R-:W-:Y:S01]  /*0d60*/  SHF.R.U64 R30, R8, R18.reuse, R9.reuse ;  /* 0x00000012081e7219 */ /* 0x180fe20000001209 */
[----:B------:R-:W1:Y:S01]  /*0d70*/  LDC R12, c[0x0][0x618] ;  /* 0x00018600ff0c7b82 */ /* 0x000e620000000800 */
[----:B------:R-:W-:Y:S01]  /*0d80*/  SHF.R.U32.HI R7, RZ, R18, R9 ;  /* 0x00000012ff077219 */ /* 0x000fe20000011609 */
[----:B------:R-:W-:Y:S01]  /*0d90*/  ULDC UR4, c[0x0][0x150] ;  /* 0x0000540000047ab9 */ /* 0x000fe20000000800 */
[----:B0-----:R-:W-:Y:S02]  /*0da0*/  IADD3 R11, P0, RZ, -R30, RZ ;  /* 0x8000001eff0b7210 */ /* 0x001fe40007f1e0ff */
[----:B------:R-:W-:-:S03]  /*0db0*/  I2FP.F32.U32 R3, R6 ;  /* 0x0000000600037245 */ /* 0x000fc60000201000 */
[----:B------:R-:W0:Y:S01]  /*0dc0*/  LDC.64 R26, c[0x0][0x640] ;  /* 0x00019000ff1a7b82 */ /* 0x000e220000000a00 */
[----:B------:R-:W-:Y:S02]  /*0dd0*/  IMAD.X R13, RZ, RZ, ~R7, P0 ;  /* 0x000000ffff0d7224 */ /* 0x000fe400000e0e07 */
[----:B------:R-:W-:Y:S01]  /*0de0*/  FMUL R3, R3, UR4 ;  /* 0x0000000403037c20 */ /* 0x000fe20008400000 */
[----:B------:R-:W-:Y:S01]  /*0df0*/  IMAD.WIDE.U32 R8, R11, R24, R16 ;  /* 0x000000180b087225 */ /* 0x000fe200078e0010 */
[----:B------:R-:W-:-:S03]  /*0e00*/  ULDC UR4, c[0x0][0x154] ;  /* 0x0000550000047ab9 */ /* 0x000fc60000000800 */
[----:B------:R-:W-:Y:S01]  /*0e10*/  IMAD R10, R13, R24, RZ ;  /* 0x000000180d0a7224 */ /* 0x000fe200078e02ff */
[----:B------:R-:W2:Y:S01]  /*0e20*/  LDC R7, c[0x0][0x144] ;  /* 0x00005100ff077b82 */ /* 0x000ea20000000800 */
[----:B------:R-:W3:Y:S02]  /*0e30*/  F2I.U32.TRUNC.NTZ R3, R3 ;  /* 0x0000000300037305 */ /* 0x000ee4000020f000 */
[----:B------:R-:W-:-:S04]  /*0e40*/  IMAD R11, R11, R25, R10 ;  /* 0x000000190b0b7224 */ /* 0x000fc800078e020a */
[----:B------:R-:W-:Y:S01]  /*0e50*/  IMAD.IADD R9, R9, 0x1, R11 ;  /* 0x0000000109097824 */ /* 0x000fe200078e020b */
[----:B------:R-:W4:Y:S01]  /*0e60*/  LDC R18, c[0x0][0x608] ;  /* 0x00018200ff127b82 */ /* 0x000f220000000800 */
[----:B------:R-:W-:-:S03]  /*0e70*/  IMAD.MOV.U32 R11, RZ, RZ, -0x1 ;  /* 0xffffffffff0b7424 */ /* 0x000fc600078e00ff */
[-C--:B-1----:R-:W-:Y:S02]  /*0e80*/  SHF.R.U64 R22, R8, R12.reuse, R9 ;  /* 0x0000000c08167219 */ /* 0x082fe40000001209 */
[----:B------:R-:W-:Y:S02]  /*0e90*/  I2FP.F32.U32 R8, R15 ;  /* 0x0000000f00087245 */ /* 0x000fe40000201000 */
[----:B------:R-:W1:Y:S01]  /*0ea0*/  LDC R24, c[0x0][0x658] ;  /* 0x00019600ff187b82 */ /* 0x000e620000000800 */
[----:B0-----:R-:W-:Y:S01]  /*0eb0*/  ISETP.NE.U32.AND P0, PT, R26, RZ, PT ;  /* 0x000000ff1a00720c */ /* 0x001fe20003f05070 */
[----:B---3--:R-:W-:Y:S01]  /*0ec0*/  IMAD.MOV R10, RZ, RZ, -R3 ;  /* 0x000000ffff0a7224 */ /* 0x008fe200078e0a03 */
[----:B------:R-:W-:Y:S01]  /*0ed0*/  SHF.R.U32.HI R9, RZ, R12, R9 ;  /* 0x0000000cff097219 */ /* 0x000fe20000011609 */
[----:B------:R-:W-:Y:S01]  /*0ee0*/  FMUL R8, R8, UR4 ;  /* 0x0000000408087c20 */ /* 0x000fe20008400000 */
[----:B------:R-:W-:-:S03]  /*0ef0*/  ISETP.NE.AND.EX P0, PT, R27, RZ, PT, P0 ;  /* 0x000000ff1b00720c */ /* 0x000fc60003f05300 */
[----:B------:R-:W0:Y:S01]  /*0f00*/  LDC R20, c[0x0][0x148] ;  /* 0x00005200ff147b82 */ /* 0x000e220000000800 */
[----:B--2---:R-:W-:-:S07]  /*0f10*/  IMAD R3, R7, R10, R6 ;  /* 0x0000000a07037224 */ /* 0x004fce00078e0206 */
[----:B------:R-:W2:Y:S01]  /*0f20*/  LDC R21, c[0x0][0x600] ;  /* 0x00018000ff157b82 */ /* 0x000ea20000000800 */
[-CC-:B----4-:R-:W-:Y:S02]  /*0f30*/  SHF.R.U64 R32, R22, R18.reuse, R9.reuse ;  /* 0x0000001216207219 */ /* 0x190fe40000001209 */
[----:B------:R-:W-:Y:S01]  /*0f40*/  SHF.R.U32.HI R7, RZ, R18, R9 ;  /* 0x00000012ff077219 */ /* 0x000fe20000011609 */
[----:B------:R-:W-:Y:S01]  /*0f50*/  IMAD.MOV.U32 R9, RZ, RZ, 0x1 ;  /* 0x00000001ff097424 */ /* 0x000fe200078e00ff */
[----:B------:R3:W4:Y:S03]  /*0f60*/  F2I.U32.TRUNC.NTZ R18, R8 ;  /* 0x0000000800127305 */ /* 0x000726000020f000 */
[----:B------:R-:W0:Y:S01]  /*0f70*/  LDC R25, c[0x0][0x648] ;  /* 0x00019200ff197b82 */ /* 0x000e220000000800 */
[-C--:B-1----:R-:W-:Y:S02]  /*0f80*/  SHF.L.U32 R6, R11, R24.reuse, RZ ;  /* 0x000000180b067219 */ /* 0x082fe400000006ff */
[----:B------:R-:W-:-:S02]  /*0f90*/  SHF.R.U64 R34, R32, R24, R7 ;  /* 0x0000001820227219 */ /* 0x000fc40000001207 */
[----:B------:R-:W-:Y:S02]  /*0fa0*/  LOP3.LUT R13, RZ, R6, RZ, 0x33, !PT ;  /* 0x00000006ff0d7212 */ /* 0x000fe400078e33ff */
[-C--:B------:R-:W-:Y:S01]  /*0fb0*/  SHF.R.U32.HI R7, RZ, R24.reuse, R7 ;  /* 0x00000018ff077219 */ /* 0x080fe20000011607 */
[----:B------:R-:W1:Y:S01]  /*0fc0*/  LDC R29, c[0x0][0x638] ;  /* 0x00018e00ff1d7b82 */ /* 0x000e620000000800 */
[----:B------:R-:W-:Y:S01]  /*0fd0*/  SHF.L.U32 R12, R9, R24, RZ ;  /* 0x00000018090c7219 */ /* 0x000fe200000006ff */
[----:B------:R-:W-:-:S06]  /*0fe0*/  IMAD.MOV.U32 R6, RZ, RZ, R34 ;  /* 0x000000ffff067224 */ /* 0x000fcc00078e0022 */
[----:B------:R-:W0:Y:S01]  /*0ff0*/  LDC R28, c[0x0][0x610] ;  /* 0x00018400ff1c7b82 */ /* 0x000e220000000800 */
[----:B---34-:R-:W-:Y:S05]  /*1000*/  @!P0 BRA `(.L_x_12) ;  /* 0x0000000000288947 */ /* 0x018fea0003800000 */
[----:B------:R-:W3:Y:S02]  /*1010*/  LDC R11, c[0x0][0x64c] ;  /* 0x00019300ff0b7b82 */ /* 0x000ee40000000800 */
[----:B---3--:R-:W-:-:S05]  /*1020*/  IADD3 R11, P0, R34, R11, RZ ;  /* 0x0000000b220b7210 */ /* 0x008fca0007f1e0ff */
[----:B------:R-:W-:-:S04]  /*1030*/  IMAD.X R19, RZ, RZ, R7, P0 ;  /* 0x000000ffff137224 */ /* 0x000fc800000e0607 */
[----:B------:R-:W-:-:S04]  /*1040*/  IMAD.WIDE.U32 R6, R19, R26, RZ ;  /* 0x0000001a13067225 */ /* 0x000fc800078e00ff */
[----:B------:R-:W-:-:S04]  /*1050*/  IMAD.WIDE.U32 R8, P0, R11, R27, R6 ;  /* 0x0000001b0b087225 */ /* 0x000fc80007800006 */
[----:B------:R-:W-:-:S04]  /*1060*/  IMAD.WIDE.U32 R6, R11, R26, RZ ;  /* 0x0000001a0b067225 */ /* 0x000fc800078e00ff */
[----:B------:R-:W-:Y:S01]  /*1070*/  IMAD.X R11, RZ, RZ, RZ, P0 ;  /* 0x000000ffff0b7224 */ /* 0x000fe200000e06ff */
[----:B------:R-:W-:Y:S01]  /*1080*/  IADD3 RZ, P0, R7, R8, RZ ;  /* 0x0000000807ff7210 */ /* 0x000fe20007f1e0ff */
[----:B------:R-:W-:-:S04]  /*1090*/  IMAD.MOV.U32 R10, RZ, RZ, R9 ;  /* 0x000000ffff0a7224 */ /* 0x000fc800078e0009 */
[----:B------:R-:W-:-:S08]  /*10a0*/  IMAD.WIDE.U32.X R6, R19, R27, R10, P0 ;  /* 0x0000001b13067225 */ /* 0x000fd000000e040a */
.L_x_12:
[----:B0-----:R-:W-:Y:S01]  /*10b0*/  SHF.R.U64 R6, R6, R25, R7 ;  /* 0x0000001906067219 */ /* 0x001fe20000001207 */
[----:B--2---:R-:W-:Y:S01]  /*10c0*/  VIADD R7, R21, 0xffffffff ;  /* 0xffffffff15077836 */ /* 0x004fe20000000000 */
[----:B------:R-:W-:Y:S01]  /*10d0*/  LOP3.LUT R13, R32, R13, RZ, 0xc0, !PT ;  /* 0x0000000d200d7212 */ /* 0x000fe200078ec0ff */
[----:B------:R-:W-:Y:S02]  /*10e0*/  IMAD.MOV R18, RZ, RZ, -R18 ;  /* 0x000000ffff127224 */ /* 0x000fe400078e0a12 */
[----:B------:R-:W-:Y:S01]  /*10f0*/  IMAD.MOV R8, RZ, RZ, -R6 ;  /* 0x000000ffff087224 */ /* 0x000fe200078e0a06 */
[----:B------:R-:W-:Y:S01]  /*1100*/  LOP3.LUT R7, R22, R7, RZ, 0xc0, !PT ;  /* 0x0000000716077212 */ /* 0x000fe200078ec0ff */
[----:B------:R-:W-:Y:S02]  /*1110*/  IMAD R12, R12, R6, R13 ;  /* 0x000000060c0c7224 */ /* 0x000fe400078e020d */
[----:B------:R-:W-:Y:S02]  /*1120*/  @P1 IMAD R3, R20, R18, R15 ;  /* 0x0000001214031224 */ /* 0x000fe400078e020f */
[----:B-1----:R-:W-:-:S02]  /*1130*/  IMAD R6, R8, R29, R34 ;  /* 0x0000001d08067224 */ /* 0x002fc400078e0222 */
[----:B------:R-:W-:Y:S02]  /*1140*/  IMAD R22, R12, R28, R3 ;  /* 0x0000001c0c167224 */ /* 0x000fe400078e0203 */
[----:B------:R-:W-:Y:S02]  /*1150*/  IMAD R7, R6, R21, R7 ;  /* 0x0000001506077224 */ /* 0x000fe400078e0207 */
[----:B------:R-:W-:Y:S02]  /*1160*/  IMAD.MOV.U32 R3, RZ, RZ, 0x1 ;  /* 0x00000001ff037424 */ /* 0x000fe400078e00ff */
[----:B------:R-:W-:Y:S01]  /*1170*/  IMAD.MOV.U32 R19, RZ, RZ, R30 ;  /* 0x000000ffff137224 */ /* 0x000fe200078e001e */
[----:B------:R-:W-:Y:S02]  /*1180*/  SEL R18, R7, R22, !P1 ;  /* 0x0000001607127207 */ /* 0x000fe40004800000 */
[----:B------:R-:W-:-:S07]  /*1190*/  SEL R22, R22, R7, !P1 ;  /* 0x0000000716167207 */ /* 0x000fce0004800000 */
.L_x_10:
[----:B------:R-:W-:Y:S05]  /*11a0*/  @!P2 BRA `(.L_x_13) ;  /* 0x000000340044a947 */ /* 0x000fea0003800000 */
[----:B------:R-:W-:-:S13]  /*11b0*/  ISETP.GT.U32.AND P0, PT, R31, 0x1, PT ;  /* 0x000000011f00780c */ /* 0x000fda0003f04070 */
[----:B------:R-:W-:Y:S05]  /*11c0*/  @P0 EXIT ;  /* 0x000000000000094d */ /* 0x000fea0003800000 */
.L_x_14:
[----:B------:R-:W-:-:S08]  /*11d0*/  NOP ;  /* 0x0000000000007918 */ /* 0x000fd00000000000 */
[----:B------:R-:W1:Y:S02]  /*11e0*/  USETMAXREG.TRY_ALLOC.CTAPOOL UP0, 0xe8 ;  /* 0x000000e8000079c8 */ /* 0x000e640008000600 */
[----:B-1----:R-:W-:-:S13]  /*11f0*/  PLOP3.LUT P0, PT, PT, PT, UP0, 0x80, 0x0 ;  /* 0x000000000000781c */ /* 0x002fda0003f0f008 */
[----:B------:R-:W-:Y:S05]  /*1200*/  @!P0 BRA `(.L_x_14) ;  /* 0xfffffffc00f08947 */ /* 0x000fea000383ffff */
[----:B------:R-:W-:-:S13]  /*1210*/  LOP3.LUT P0, RZ, R3, 0xff, RZ, 0xc0, !PT ;  /* 0x000000ff03ff7812 */ /* 0x000fda000780c0ff */
[----:B------:R-:W-:Y:S05]  /*1220*/  @!P0 EXIT ;  /* 0x000000000000894d */ /* 0x000fea0003800000 */
[----:B------:R-:W2:Y:S01]  /*1230*/  LDL.64 R8, [R1] ;  /* 0x0000000001087983 */ /* 0x000ea20000100a00 */
[----:B------:R-:W-:Y:S01]  /*1240*/  SHF.R.S32.HI R4, RZ, 0x1f, R5 ;  /* 0x0000001fff047819 */ /* 0x000fe20000011405 */
[----:B------:R-:W1:Y:S01]  /*1250*/  S2UR UR4, SR_CgaCtaId ;  /* 0x00000000000479c3 */ /* 0x000e620000008800 */
[----:B------:R-:W-:Y:S01]  /*1260*/  UMOV UR41, 0x400 ;  /* 0x0000040000297882 */ /* 0x000fe20000000000 */
[----:B------:R-:W-:Y:S01]  /*1270*/  UISETP.LT.AND UP0, UPT, UR40, 0x1, UPT ;  /* 0x000000012800788c */ /* 0x000fe2000bf01270 */
[CC--:B------:R-:W-:Y:S01]  /*1280*/  LEA.HI R3, R4.reuse, R5.reuse, RZ, 0x2 ;  /* 0x0000000504037211 */ /* 0x0c0fe200078f10ff */
[----:B------:R-:W-:Y:S01]  /*1290*/  UIADD3 UR5, UR43, -0x1, URZ ;  /* 0xffffffff2b057890 */ /* 0x000fe2000fffe03f */
[----:B------:R-:W-:Y:S01]  /*12a0*/  LEA.HI R4, R4, R5, RZ, 0x5 ;  /* 0x0000000504047211 */ /* 0x000fe200078f28ff */
[----:B------:R-:W-:Y:S01]  /*12b0*/  USEL UR42, UR40, 0x1, UP0 ;  /* 0x00000001282a7887 */ /* 0x000fe20008000000 */
[--C-:B------:R-:W-:Y:S01]  /*12c0*/  SHF.R.S32.HI R58, RZ, 0x2, R3.reuse ;  /* 0x00000002ff3a7819 */ /* 0x100fe20000011403 */
[----:B------:R-:W3:Y:S01]  /*12d0*/  LDC R64, c[0x0][0x658] ;  /* 0x00019600ff407b82 */ /* 0x000ee20000000800 */
[----:B------:R-:W-:Y:S01]  /*12e0*/  SHF.R.S32.HI R7, RZ, 0x1f, R3 ;  /* 0x0000001fff077819 */ /* 0x000fe20000011403 */
[----:B------:R-:W-:Y:S01]  /*12f0*/  UISETP.NE.AND UP0, UPT, UR5, URZ, UPT ;  /* 0x0000003f0500728c */ /* 0x000fe2000bf05270 */
[----:B------:R-:W-:Y:S01]  /*1300*/  LOP3.LUT R6, R3, 0xfffffffc, RZ, 0xc0, !PT ;  /* 0xfffffffc03067812 */ /* 0x000fe200078ec0ff */
[----:B------:R-:W-:Y:S01]  /*1310*/  ULDC UR8, c[0x0][0x284] ;  /* 0x0000a10000087ab9 */ /* 0x000fe20000000800 */
[----:B------:R-:W-:Y:S01]  /*1320*/  LEA.HI R7, R7, R58, RZ, 0x3 ;  /* 0x0000003a07077211 */ /* 0x000fe200078f18ff */
[----:B------:R-:W-:Y:S01]  /*1330*/  USEL UR7, URZ, 0x1, UP0 ;  /* 0x000000013f077887 */ /* 0x000fe20008000000 */
[----:B------:R-:W-:Y:S01]  /*1340*/  SHF.R.S32.HI R3, RZ, 0x5, R4 ;  /* 0x00000005ff037819 */ /* 0x000fe20000011404 */
[----:B------:R-:W4:Y:S01]  /*1350*/  LDC.64 R62, c[0x0][0x5c8] ;  /* 0x00017200ff3e7b82 */ /* 0x000f220000000a00 */
[----:B------:R-:W-:Y:S01]  /*1360*/  LOP3.LUT R7, R7, 0xfffffff8, RZ, 0xc0, !PT ;  /* 0xfffffff807077812 */ /* 0x000fe200078ec0ff */
[----:B------:R-:W-:Y:S01]  /*1370*/  IMAD.IADD R6, R5, 0x1, -R6 ;  /* 0x0000000105067824 */ /* 0x000fe200078e0a06 */
[----:B------:R-:W-:Y:S01]  /*1380*/  LOP3.LUT R74, R23, 0x1, RZ, 0xfc, !PT ;  /* 0x00000001174a7812 */ /* 0x000fe200078efcff */
[----:B------:R-:W-:Y:S01]  /*1390*/  IMAD.MOV.U32 R5, RZ, RZ, 0x1 ;  /* 0x00000001ff057424 */ /* 0x000fe200078e00ff */
[----:B------:R-:W-:Y:S01]  /*13a0*/  USHF.L.U32 UR47, UR40, 0x1, URZ ;  /* 0x00000001282f7899 */ /* 0x000fe2000800063f */
[----:B------:R-:W-:Y:S01]  /*13b0*/  IMAD.IADD R58, R58, 0x1, -R7 ;  /* 0x000000013a3a7824 */ /* 0x000fe200078e0a07 */
[----:B------:R-:W-:Y:S01]  /*13c0*/  UIADD3 UR42, -UR42, UR40, URZ ;  /* 0x000000282a2a7290 */ /* 0x000fe2000fffe13f */
[----:B------:R-:W0:Y:S01]  /*13d0*/  LDC R65, c[0x0][0x288] ;  /* 0x0000a200ff417b82 */ /* 0x000e220000000800 */
[----:B-1----:R-:W-:Y:S01]  /*13e0*/  ULEA UR41, UR4, UR41, 0x18 ;  /* 0x0000002904297291 */ /* 0x002fe2000f8ec03f */
[C-C-:B------:R-:W-:Y:S01]  /*13f0*/  IMAD R69, R3.reuse, -0x10, -R58.reuse ;  /* 0xfffffff003457824 */ /* 0x140fe200078e0a3a */
[--C-:B------:R-:W-:Y:S01]  /*1400*/  SHF.R.S32.HI R59, RZ, 0x1f, R58.reuse ;  /* 0x0000001fff3b7819 */ /* 0x100fe2000001143a */
[----:B------:R-:W-:Y:S01]  /*1410*/  USHF.L.U32 UR4, UR5, 0x3, URZ ;  /* 0x0000000305047899 */ /* 0x000fe2000800063f */
[----:B------:R-:W-:Y:S01]  /*1420*/  IMAD.SHL.U32 R60, R6, 0x2, RZ ;  /* 0x00000002063c7824 */ /* 0x000fe200078e00ff */
[----:B------:R-:W-:Y:S01]  /*1430*/  UIADD3 UR5, UR41, 0x180, URZ ;  /* 0x0000018029057890 */ /* 0x000fe2000fffe03f */
[----:B------:R-:W-:Y:S01]  /*1440*/  IMAD.U32 R75, RZ, RZ, UR7 ;  /* 0x00000007ff4b7e24 */ /* 0x000fe2000f8e00ff */
[----:B------:R-:W1:Y:S01]  /*1450*/  LDC R67, c[0x0][0x600] ;  /* 0x00018000ff437b82 */ /* 0x000e620000000800 */
[----:B------:R-:W-:Y:S01]  /*1460*/  IMAD.WIDE R58, R3, 0x10, R58 ;  /* 0x00000010033a7825 */ /* 0x000fe200078e023a */
[----:B------:R-:W-:Y:S01]  /*1470*/  UIADD3 UR6, UR41, 0x18180, URZ ;  /* 0x0001818029067890 */ /* 0x000fe2000fffe03f */
[----:B------:R-:W-:Y:S01]  /*1480*/  SHF.R.S32.HI R61, RZ, 0x1f, R60 ;  /* 0x0000001fff3d7819 */ /* 0x000fe2000001143c */
[----:B------:R-:W-:Y:S01]  /*1490*/  USHF.R.U32.HI UR5, URZ, 0x4, UR5 ;  /* 0x000000043f057899 */ /* 0x000fe20008011605 */
[----:B------:R-:W-:Y:S01]  /*14a0*/  IMAD.MOV.U32 R3, RZ, RZ, -0x1 ;  /* 0xffffffffff037424 */ /* 0x000fe200078e00ff */
[----:B------:R-:W-:Y:S01]  /*14b0*/  USHF.R.U32.HI UR6, URZ, 0x4, UR6 ;  /* 0x000000043f067899 */ /* 0x000fe20008011606 */
[----:B------:R-:W-:Y:S01]  /*14c0*/  VIADD R69, R69, UR8 ;  /* 0x0000000845457c36 */ /* 0x000fe20008000000 */
[----:B------:R-:W-:Y:S01]  /*14d0*/  UIADD3 UR48, UR41, 0x70, URZ ;  /* 0x0000007029307890 */ /* 0x000fe2000fffe03f */
[C---:B----4-:R-:W-:Y:S01]  /*14e0*/  SHF.L.U64.HI R63, R62.reuse, 0x3, R63 ;  /* 0x000000033e3f7819 */ /* 0x050fe2000001023f */
[----:B------:R-:W-:Y:S01]  /*14f0*/  ULOP3.LUT UR4, UR4, 0x8, URZ, 0xc0, !UPT ;  /* 0x0000000804047892 */ /* 0x000fe2000f8ec03f */
[-C--:B---3--:R-:W-:Y:S01]  /*1500*/  SHF.L.U32 R3, R3, R64.reuse, RZ ;  /* 0x0000004003037219 */ /* 0x088fe200000006ff */
[----:B------:R-:W-:Y:S01]  /*1510*/  ULOP3.LUT UR5, UR5, 0x3fff, URZ, 0xc0, !UPT ;  /* 0x00003fff05057892 */ /* 0x000fe2000f8ec03f */
[----:B------:R-:W-:Y:S01]  /*1520*/  SHF.L.U32 R64, R5, R64, RZ ;  /* 0x0000004005407219 */ /* 0x000fe200000006ff */
[----:B------:R-:W-:Y:S01]  /*1530*/  ULOP3.LUT UR6, UR6, 0x3fff, URZ, 0xc0, !UPT ;  /* 0x00003fff06067892 */ /* 0x000fe2000f8ec03f */
[----:B------:R-:W-:Y:S01]  /*1540*/  IMAD.SHL.U32 R62, R62, 0x8, RZ ;  /* 0x000000083e3e7824 */ /* 0x000fe200078e00ff */
[----:B------:R-:W-:Y:S01]  /*1550*/  LOP3.LUT R68, RZ, R3, RZ, 0x33, !PT ;  /* 0x00000003ff447212 */ /* 0x000fe200078e33ff */
[----:B0-----:R-:W-:Y:S01]  /*1560*/  IMAD R65, R6, -0x2, R65 ;  /* 0xfffffffe06417824 */ /* 0x001fe200078e0241 */
[----:B------:R-:W-:-:S02]  /*1570*/  ULEA UR43, UR43, UR48, 0x3 ;  /* 0x000000302b2b7291 */ /* 0x000fc4000f8e183f */
[----:B------:R-:W-:Y:S02]  /*1580*/  ULOP3.LUT UR49, UR4, 0x8, URZ, 0x3c, !UPT ;  /* 0x0000000804317892 */ /* 0x000fe4000f8e3c3f */
[----:B------:R-:W-:Y:S01]  /*1590*/  ULOP3.LUT UR44, UR4, 0x18, URZ, 0x3c, !UPT ;  /* 0x00000018042c7892 */ /* 0x000fe2000f8e3c3f */
[----:B-1----:R-:W-:Y:S01]  /*15a0*/  VIADD R67, R67, 0xffffffff ;  /* 0xffffffff43437836 */ /* 0x002fe20000000000 */
[----:B------:R-:W-:Y:S02]  /*15b0*/  ULOP3.LUT UR45, UR5, 0x10000, URZ, 0xfc, !UPT ;  /* 0x00010000052d7892 */ /* 0x000fe4000f8efc3f */
[----:B------:R-:W-:Y:S01]  /*15c0*/  ULOP3.LUT UR46, UR6, 0x10000, URZ, 0xfc, !UPT ;  /* 0x00010000062e7892 */ /* 0x000fe2000f8efc3f */
[----:B--2---:R-:W-:-:S11]  /*15d0*/  SHF.L.U64.HI R66, R8, 0x1, R0 ;  /* 0x0000000108427819 */ /* 0x004fd60000010200 */
.L_x_98:
[----:B------:R-:W-:-:S04]  /*15e0*/  SHF.L.U32 R0, R75, 0x1f, RZ ;  /* 0x0000001f4b007819 */ /* 0x000fc800000006ff */
[----:B------:R-:W0:Y:S02]  /*15f0*/  SYNCS.PHASECHK.TRANS64.TRYWAIT P0, [UR43+-0x8], R0 ;  /* 0xfffff800ff0075a7 */ /* 0x000e24000800016b */
[----:B01-34-:R-:W-:Y:S05]  /*1600*/  @!P0 BRA `(.L_x_15) ;  /* 0x0000004000848947 */ /* 0x01bfea0003800000 */
.L_x_122:
[----:B------:R-:W-:Y:S02]  /*1610*/  ULDC UR4, c[0x0][0x28c] ;  /* 0x0000a30000047ab9 */ /* 0x000fe40000000800 */
[----:B------:R-:W-:-:S13]  /*1620*/  ISETP.LT.AND P0, PT, RZ, UR4, PT ;  /* 0x00000004ff007c0c */ /* 0x000fda000bf01270 */
[----:B------:R-:W-:Y:S05]  /*1630*/  @P0 BRA `(.L_x_16) ;  /* 0x0000000000400947 */ /* 0x000fea0003800000 */
[----:B0-----:R-:W-:Y:S01]  /*1640*/  MOV R0, 0x0 ;  /* 0x0000000000007802 */ /* 0x001fe20000000f00 */
[----:B------:R-:W-:Y:S01]  /*1650*/  ULDC.64 UR4, c[0x4][0x68] ;  /* 0x01001a0000047ab9 */ /* 0x000fe20000000a00 */
[----:B------:R-:W-:Y:S01]  /*1660*/  ULDC.64 UR6, c[0x4][0x8] ;  /* 0x0100020000067ab9 */ /* 0x000fe20000000a00 */
[----:B------:R-:W-:Y:S01]  /*1670*/  IMAD.U32 R4, RZ, RZ, UR4 ;  /* 0x00000004ff047e24 */ /* 0x000fe2000f8e00ff */
[----:B------:R0:W1:Y:S01]  /*1680*/  LDC.64 R14, c[0x4][R0] ;  /* 0x01000000000e7b82 */ /* 0x0000620000000a00 */
[----:B------:R-:W-:Y:S01]  /*1690*/  IMAD.U32 R5, RZ, RZ, UR5 ;  /* 0x00000005ff057e24 */ /* 0x000fe2000f8e00ff */
[----:B------:R-:W-:Y:S01]  /*16a0*/  ULDC.64 UR4, c[0x4][0x70] ;  /* 0x01001c0000047ab9 */ /* 0x000fe20000000a00 */
[----:B------:R-:W-:Y:S02]  /*16b0*/  IMAD.U32 R10, RZ, RZ, UR6 ;  /* 0x00000006ff0a7e24 */ /* 0x000fe4000f8e00ff */
[----:B------:R-:W-:Y:S02]  /*16c0*/  IMAD.U32 R6, RZ, RZ, UR4 ;  /* 0x00000004ff067e24 */ /* 0x000fe4000f8e00ff */
[----:B------:R-:W-:-:S02]  /*16d0*/  IMAD.U32 R7, RZ, RZ, UR5 ;  /* 0x00000005ff077e24 */ /* 0x000fc4000f8e00ff */
[----:B------:R-:W-:Y:S02]  /*16e0*/  IMAD.U32 R11, RZ, RZ, UR7 ;  /* 0x00000007ff0b7e24 */ /* 0x000fe4000f8e00ff */
[----:B------:R-:W-:Y:S02]  /*16f0*/  IMAD.MOV.U32 R8, RZ, RZ, 0x1e1 ;  /* 0x000001e1ff087424 */ /* 0x000fe400078e00ff */
[----:B------:R-:W-:Y:S02]  /*1700*/  IMAD.MOV.U32 R12, RZ, RZ, 0x1 ;  /* 0x00000001ff0c7424 */ /* 0x000fe400078e00ff */
[----:B0-----:R-:W-:-:S07]  /*1710*/  IMAD.MOV.U32 R13, RZ, RZ, RZ ;  /* 0x000000ffff0d7224 */ /* 0x001fce00078e00ff */
[----:B------:R-:W-:-:S07]  /*1720*/  LEPC R20, `(.L_x_16) ;  /* 0x000000001014794e */ /* 0x000fce0000000000 */
[----:B-1---5:R-:W-:Y:S05]  /*1730*/  CALL.ABS.NOINC R14 ;  /* 0x000000000e007343 */ /* 0x022fea0003c00000 */
.L_x_16:
[----:B------:R-:W-:-:S13]  /*1740*/  ISETP.NE.AND P0, PT, R74, 0x3, PT ;  /* 0x000000034a00780c */ /* 0x000fda0003f05270 */
[----:B------:R-:W-:Y:S05]  /*1750*/  @!P0 BRA `(.L_x_17) ;  /* 0x0000000000048947 */ /* 0x000fea0003800000 */
[----:B------:R-:W-:Y:S01]  /*1760*/  BPT.TRAP 0x1 ;  /* 0x000000040000795c */ /* 0x000fe20000300000 */
.L_x_17:
[----:B0-----:R-:W-:Y:S02]  /*1770*/  IMAD.U32 R3, RZ, RZ, UR38 ;  /* 0x00000026ff037e24 */ /* 0x001fe4000f8e00ff */
[----:B------:R-:W-:-:S03]  /*1780*/  IMAD.U32 R0, RZ, RZ, UR39 ;  /* 0x00000027ff007e24 */ /* 0x000fc6000f8e00ff */
[----:B------:R-:W-:Y:S02]  /*1790*/  LEA R3, R3, UR41, 0x3 ;  /* 0x0000002903037c11 */ /* 0x000fe4000f8e18ff */
[----:B------:R-:W-:-:S04]  /*17a0*/  SHF.L.U32 R0, R0, 0x1f, RZ ;  /* 0x0000001f00007819 */ /* 0x000fc800000006ff */
[----:B------:R0:W1:Y:S01]  /*17b0*/  SYNCS.PHASECHK.TRANS64.TRYWAIT P1, [R3+URZ], R0 ;  /* 0x00000000030075a7 */ /* 0x000062000802017f */
[----:B------:R-:W-:Y:S05]  /*17c0*/  @!P0 BRA `(.L_x_18) ;  /* 0x0000000000048947 */ /* 0x000fea0003800000 */
[----:B------:R-:W-:Y:S01]  /*17d0*/  BPT.TRAP 0x1 ;  /* 0x000000040000795c */ /* 0x000fe20000300000 */
.L_x_18:
[----:B-1----:R-:W-:Y:S05]  /*17e0*/  @P1 BRA `(.L_x_19) ;  /* 0x0000000000081947 */ /* 0x002fea0003800000 */
[----:B------:R-:W1:Y:S02]  /*17f0*/  SYNCS.PHASECHK.TRANS64.TRYWAIT P1, [R3+URZ], R0 ;  /* 0x00000000030075a7 */ /* 0x000e64000802017f */
[----:B-1----:R-:W-:Y:S05]  /*1800*/  @!P1 BRA `(.L_x_20) ;  /* 0x00000040001c9947 */ /* 0x002fea0003800000 */
.L_x_19:
[----:B------:R-:W-:Y:S05]  /*1810*/  WARPSYNC.ALL ;  /* 0x0000000000007948 */ /* 0x000fea0003800000 */
[----:B------:R-:W-:Y:S01]  /*1820*/  ULEA UR8, UR38, UR45, 0xa ;  /* 0x0000002d26087291 */ /* 0x000fe2000f8e503f */
[----:B------:R-:W-:Y:S01]  /*1830*/  WARPGROUP.ARRIVE ;  /* 0x00000000000079c5 */ /* 0x000fe20000000000 */
[----:B------:R-:W-:Y:S01]  /*1840*/  ULEA UR9, UR38, UR46, 0xa ;  /* 0x0000002e26097291 */ /* 0x000fe2000f8e503f */
[----:B01----:R-:W-:Y:S01]  /*1850*/  IMAD.U32 R0, RZ, RZ, UR42 ;  /* 0x0000002aff007e24 */ /* 0x003fe2000f8e00ff */
[----:B------:R-:W-:Y:S01]  /*1860*/  UMOV UR5, 0x40000040 ;  /* 0x4000004000057882 */ /* 0x000fe20000000000 */
[----:B------:R-:W-:-:S02]  /*1870*/  UMOV UR7, 0x40000040 ;  /* 0x4000004000077882 */ /* 0x000fc40000000000 */
[----:B------:R-:W-:Y:S01]  /*1880*/  UMOV UR4, UR8 ;  /* 0x0000000800047c82 */ /* 0x000fe20008000000 */
[----:B------:R-:W-:Y:S01]  /*1890*/  ISETP.GE.AND P1, PT, R0, 0x1, PT ;  /* 0x000000010000780c */ /* 0x000fe20003f26270 */
[----:B------:R-:W-:Y:S02]  /*18a0*/  UMOV UR6, UR9 ;  /* 0x0000000900067c82 */ /* 0x000fe40008000000 */
[----:B------:R-:W-:Y:S01]  /*18b0*/  HGMMA.64x64x8.F32.TF32 R24, gdesc[UR4], RZ, !UPT, gsb0 ;  /* 0x04e00000041879f0 */ /* 0x000fe2000c0028ff */
[----:B------:R-:W-:Y:S02]  /*18c0*/  UIADD3 UR4, UR8, 0x2, URZ ;  /* 0x0000000208047890 */ /* 0x000fe4000fffe03f */
[----:B------:R-:W-:Y:S01]  /*18d0*/  UIADD3 UR6, UR9, 0x2, URZ ;  /* 0x0000000209067890 */ /* 0x000fe2000fffe03f */
[----:B------:R-:W-:Y:S01]  /*18e0*/  UMOV UR5, 0x40000040 ;  /* 0x4000004000057882 */ /* 0x000fe20000000000 */
[----:B------:R-:W-:Y:S01]  /*18f0*/  UMOV UR7, 0x40000040 ;  /* 0x4000004000077882 */ /* 0x000fe20000000000 */
[----:B------:R-:W-:-:S02]  /*1900*/  WARPGROUP.DEPBAR.LE gsb0, 0x0 ;  /* 0x00008000000079c5 */ /* 0x000fc40000010000 */
[----:B------:R-:W-:-:S06]  /*1910*/  WARPGROUP.ARRIVE ;  /* 0x00000000000079c5 */ /* 0x000fcc0000000000 */
[----:B------:R-:W-:Y:S01]  /*1920*/  HGMMA.64x64x8.F32.TF32 R24, gdesc[UR4], R24, gsb0 ;  /* 0x04e00000041879f0 */ /* 0x000fe20008002818 */
[----:B------:R-:W-:Y:S02]  /*1930*/  UIADD3 UR4, UR8, 0x4, URZ ;  /* 0x0000000408047890 */ /* 0x000fe4000fffe03f */
[----:B------:R-:W-:Y:S01]  /*1940*/  UIADD3 UR6, UR9, 0x4, URZ ;  /* 0x0000000409067890 */ /* 0x000fe2000fffe03f */
[----:B------:R-:W-:Y:S01]  /*1950*/  UMOV UR5, 0x40000040 ;  /* 0x4000004000057882 */ /* 0x000fe20000000000 */
[----:B------:R-:W-:Y:S01]  /*1960*/  UMOV UR7, 0x40000040 ;  /* 0x4000004000077882 */ /* 0x000fe20000000000 */
[----:B------:R-:W-:Y:S02]  /*1970*/  WARPGROUP.DEPBAR.LE gsb0, 0x0 ;  /* 0x00008000000079c5 */ /* 0x000fe40000010000 */
        /* <DEDUP_REMOVED lines=36> */
[----:B------:R-:W-:Y:S03]  /*1bc0*/  HGMMA.64x64x8.F32.TF32 R24, gdesc[UR4], R24, gsb0 ;  /* 0x04e00000041879f0 */ /* 0x000fe60008002818 */
[----:B------:R-:W-:Y:S02]  /*1bd0*/  WARPGROUP.DEPBAR.LE gsb0, 0x0 ;  /* 0x00008000000079c5 */ /* 0x000fe40000010000 */
[----:B------:R-:W-:Y:S05]  /*1be0*/  @!P1 BRA `(.L_x_21) ;  /* 0x0000000400809947 */ /* 0x000fea0003800000 */
[----:B------:R-:W-:Y:S01]  /*1bf0*/  UIADD3 UR8, UR38, 0x1, URZ ;  /* 0x0000000126087890 */ /* 0x000fe2000fffe03f */
[----:B------:R-:W-:Y:S01]  /*1c00*/  IMAD.U32 R0, RZ, RZ, UR42 ;  /* 0x0000002aff007e24 */ /* 0x000fe2000f8e00ff */
[----:B------:R-:W-:Y:S02]  /*1c10*/  UMOV UR9, UR38 ;  /* 0x0000002600097c82 */ /* 0x000fe40008000000 */
[----:B------:R-:W-:-:S04]  /*1c20*/  UISETP.NE.AND UP0, UPT, UR8, 0x6, UPT ;  /* 0x000000060800788c */ /* 0x000fc8000bf05270 */
[----:B------:R-:W-:Y:S02]  /*1c30*/  USEL UR4, URZ, 0x1, UP0 ;  /* 0x000000013f047887 */ /* 0x000fe40008000000 */
[----:B------:R-:W-:Y:S02]  /*1c40*/  USEL UR8, UR8, URZ, UP0 ;  /* 0x0000003f08087287 */ /* 0x000fe40008000000 */
[----:B------:R-:W-:-:S06]  /*1c50*/  ULOP3.LUT UR4, UR39, UR4, URZ, 0x3c, !UPT ;  /* 0x0000000427047292 */ /* 0x000fcc000f8e3c3f */
[----:B------:R-:W-:-:S07]  /*1c60*/  IMAD.U32 R5, RZ, RZ, UR4 ;  /* 0x00000004ff057e24 */ /* 0x000fce000f8e00ff */
.L_x_28:
[----:B01----:R-:W-:Y:S05]  /*1c70*/  @!P0 BRA `(.L_x_22) ;  /* 0x0000000000048947 */ /* 0x003fea0003800000 */
[----:B------:R-:W-:Y:S01]  /*1c80*/  BPT.TRAP 0x1 ;  /* 0x000000040000795c */ /* 0x000fe20000300000 */
.L_x_22:
[----:B------:R-:W-:Y:S01]  /*1c90*/  ULEA UR4, UR8, UR41, 0x3 ;  /* 0x0000002908047291 */ /* 0x000fe2000f8e183f */
[----:B------:R-:W-:-:S08]  /*1ca0*/  SHF.L.U32 R3, R5, 0x1f, RZ ;  /* 0x0000001f05037819 */ /* 0x000fd000000006ff */
[----:B------:R0:W1:Y:S01]  /*1cb0*/  SYNCS.PHASECHK.TRANS64.TRYWAIT P1, [UR4], R3 ;  /* 0x00000003ff0075a7 */ /* 0x0000620008020144 */
[----:B------:R-:W-:Y:S05]  /*1cc0*/  @!P0 BRA `(.L_x_23) ;  /* 0x0000000000048947 */ /* 0x000fea0003800000 */
[----:B------:R-:W-:Y:S01]  /*1cd0*/  BPT.TRAP 0x1 ;  /* 0x000000040000795c */ /* 0x000fe20000300000 */
.L_x_23:
[----:B-1----:R-:W-:Y:S05]  /*1ce0*/  @P1 BRA `(.L_x_24) ;  /* 0x0000000000081947 */ /* 0x002fea0003800000 */
[----:B------:R-:W1:Y:S02]  /*1cf0*/  SYNCS.PHASECHK.TRANS64.TRYWAIT P1, [UR4], R3 ;  /* 0x00000003ff0075a7 */ /* 0x000e640008020144 */
[----:B-1----:R-:W-:Y:S05]  /*1d00*/  @!P1 BRA `(.L_x_25) ;  /* 0x0000003800f09947 */ /* 0x002fea0003800000 */
.L_x_24:
[----:B------:R-:W-:Y:S01]  /*1d10*/  ULEA UR11, UR8, UR45, 0xa ;  /* 0x0000002d080b7291 */ /* 0x000fe2000f8e503f */
[----:B------:R-:W-:Y:S01]  /*1d20*/  WARPGROUP.ARRIVE ;  /* 0x00000000000079c5 */ /* 0x000fe20000000000 */
[----:B------:R-:W-:Y:S01]  /*1d30*/  ULEA UR10, UR8, UR46, 0xa ;  /* 0x0000002e080a7291 */ /* 0x000fe2000f8e503f */
[----:B------:R-:W-:Y:S01]  /*1d40*/  UMOV UR5, 0x40000040 ;  /* 0x4000004000057882 */ /* 0x000fe20000000000 */
[----:B------:R-:W-:-:S03]  /*1d50*/  UMOV UR7, 0x40000040 ;  /* 0x4000004000077882 */ /* 0x000fc60000000000 */
[----:B------:R-:W-:Y:S02]  /*1d60*/  UMOV UR4, UR11 ;  /* 0x0000000b00047c82 */ /* 0x000fe40008000000 */
[----:B------:R-:W-:Y:S02]  /*1d70*/  UMOV UR6, UR10 ;  /* 0x0000000a00067c82 */ /* 0x000fe40008000000 */
[----:B------:R-:W-:Y:S01]  /*1d80*/  HGMMA.64x64x8.F32.TF32 R24, gdesc[UR4], R24, gsb0 ;  /* 0x04e00000041879f0 */ /* 0x000fe20008002818 */
        /* <DEDUP_REMOVED lines=51> */
[----:B------:R-:W-:Y:S01]  /*20c0*/  BPT.TRAP 0x1 ;  /* 0x000000040000795c */ /* 0x000fe20000300000 */
.L_x_26:
[----:B------:R-:W-:Y:S01]  /*20d0*/  ULEA UR4, UR9, UR41, 0x3 ;  /* 0x0000002909047291 */ /* 0x000fe2000f8e183f */
[----:B------:R-:W-:-:S03]  /*20e0*/  ISETP.GT.U32.AND P1, PT, R23, 0x1, PT ;  /* 0x000000011700780c */ /* 0x000fc60003f24070 */
[----:B------:R-:W-:-:S04]  /*20f0*/  UIADD3 UR4, UR4, 0x30, URZ ;  /* 0x0000003004047890 */ /* 0x000fc8000fffe03f */
[----:B------:R-:W-:-:S09]  /*2100*/  UPRMT UR4, URZ, 0x654, UR4 ;  /* 0x000006543f047896 */ /* 0x000fd20008000004 */
[----:B------:R-:W-:Y:S01]  /*2110*/  SYNCS.ARRIVE.TRANS64.RED.A1T0 RZ, [UR4], RZ ;  /* 0x000000ffffff79a7 */ /* 0x000fe20008100404 */
[----:B------:R-:W-:Y:S05]  /*2120*/  @P1 BRA `(.L_x_27) ;  /* 0x0000000000041947 */ /* 0x000fea0003800000 */
[----:B------:R-:W-:Y:S01]  /*2130*/  BPT.TRAP 0x1 ;  /* 0x000000040000795c */ /* 0x000fe20000300000 */
.L_x_27:
[----:B------:R-:W-:Y:S01]  /*2140*/  UIADD3 UR8, UR8, 0x1, URZ ;  /* 0x0000000108087890 */ /* 0x000fe2000fffe03f */
[C---:B------:R-:W-:Y:S01]  /*2150*/  ISETP.GT.AND P1, PT, R0.reuse, 0x1, PT ;  /* 0x000000010000780c */ /* 0x040fe20003f24270 */
[----:B------:R-:W-:Y:S01]  /*2160*/  UIADD3 UR9, UR9, 0x1, URZ ;  /* 0x0000000109097890 */ /* 0x000fe2000fffe03f */
[----:B------:R-:W-:Y:S01]  /*2170*/  VIADD R0, R0, 0xffffffff ;  /* 0xffffffff00007836 */ /* 0x000fe20000000000 */
[----:B------:R-:W-:Y:S02]  /*2180*/  UISETP.NE.AND UP0, UPT, UR8, 0x6, UPT ;  /* 0x000000060800788c */ /* 0x000fe4000bf05270 */
[----:B------:R-:W-:Y:S02]  /*2190*/  UISETP.NE.AND UP1, UPT, UR9, 0x6, UPT ;  /* 0x000000060900788c */ /* 0x000fe4000bf25270 */
[----:B------:R-:W-:Y:S02]  /*21a0*/  USEL UR4, URZ, 0x1, UP0 ;  /* 0x000000013f047887 */ /* 0x000fe40008000000 */
[----:B------:R-:W-:-:S02]  /*21b0*/  USEL UR8, UR8, URZ, UP0 ;  /* 0x0000003f08087287 */ /* 0x000fc40008000000 */
[----:B------:R-:W-:Y:S02]  /*21c0*/  USEL UR9, UR9, URZ, UP1 ;  /* 0x0000003f09097287 */ /* 0x000fe40008800000 */
[----:B------:R-:W-:Y:S01]  /*21d0*/  LOP3.LUT R5, R5, UR4, RZ, 0x3c, !PT ;  /* 0x0000000405057c12 */ /* 0x000fe2000f8e3cff */
[----:B------:R-:W-:Y:S09]  /*21e0*/  @P1 BRA `(.L_x_28) ;  /* 0xfffffff800a01947 */ /* 0x000ff2000383ffff */
.L_x_21:
[----:B------:R-:W2:Y:S01]  /*21f0*/  LDC R0, c[0x0][0x28c] ;  /* 0x0000a300ff007b82 */ /* 0x000ea20000000800 */
[----:B01----:R-:W-:-:S04]  /*2200*/  IMAD.U32 R3, RZ, RZ, UR49 ;  /* 0x00000031ff037e24 */ /* 0x003fc8000f8e00ff */
[----:B------:R0:W-:Y:S01]  /*2210*/  SYNCS.ARRIVE.TRANS64.A1T0 RZ, [R3+UR48], RZ ;  /* 0x000000ff03ff79a7 */ /* 0x0001e20008100030 */
[----:B--2---:R-:W-:-:S13]  /*2220*/  ISETP.GE.AND P1, PT, R0, 0x1, PT ;  /* 0x000000010000780c */ /* 0x004fda0003f26270 */
[----:B0-----:R-:W-:Y:S05]  /*2230*/  @!P1 BRA `(.L_x_29) ;  /* 0x0000000000349947 */ /* 0x001fea0003800000 */
[----:B------:R-:W-:Y:S05]  /*2240*/  @!P0 BRA `(.L_x_30) ;  /* 0x0000000000048947 */ /* 0x000fea0003800000 */
[----:B------:R-:W-:Y:S01]  /*2250*/  BPT.TRAP 0x1 ;  /* 0x000000040000795c */ /* 0x000fe20000300000 */
.L_x_30:
[----:B------:R-:W-:Y:S01]  /*2260*/  UIADD3 UR6, UR38, UR42, URZ ;  /* 0x0000002a26067290 */ /* 0x000fe2000fffe03f */
[----:B------:R-:W-:-:S03]  /*2270*/  ISETP.GT.U32.AND P0, PT, R23, 0x1, PT ;  /* 0x000000011700780c */ /* 0x000fc60003f04070 */
[----:B------:R-:W-:-:S04]  /*2280*/  UIMAD.WIDE.U32 UR4, UR6, -0x55555555, URZ ;  /* 0xaaaaaaab060478a5 */ /* 0x000fc8000f8e003f */
[----:B------:R-:W-:-:S04]  /*2290*/  USHF.R.U32.HI UR4, URZ, 0x2, UR5 ;  /* 0x000000023f047899 */ /* 0x000fc80008011605 */
[----:B------:R-:W-:-:S04]  /*22a0*/  UIMAD UR6, UR4, -0x6, UR6 ;  /* 0xfffffffa040678a4 */ /* 0x000fc8000f8e0206 */
[----:B------:R-:W-:-:S04]  /*22b0*/  ULEA UR6, UR6, UR41, 0x3 ;  /* 0x0000002906067291 */ /* 0x000fc8000f8e183f */
[----:B------:R-:W-:-:S04]  /*22c0*/  UIADD3 UR6, UR6, 0x30, URZ ;  /* 0x0000003006067890 */ /* 0x000fc8000fffe03f */
[----:B------:R-:W-:-:S09]  /*22d0*/  UPRMT UR6, URZ, 0x654, UR6 ;  /* 0x000006543f067896 */ /* 0x000fd20008000006 */
[----:B------:R-:W-:Y:S01]  /*22e0*/  SYNCS.ARRIVE.TRANS64.RED.A1T0 RZ, [UR6], RZ ;  /* 0x000000ffffff79a7 */ /* 0x000fe20008100406 */
[----:B------:R-:W-:Y:S05]  /*22f0*/  @P0 BRA `(.L_x_29) ;  /* 0x0000000000040947 */ /* 0x000fea0003800000 */
[----:B------:R-:W-:Y:S01]  /*2300*/  BPT.TRAP 0x1 ;  /* 0x000000040000795c */ /* 0x000fe20000300000 */
.L_x_29:
[----:B------:R-:W-:Y:S01]  /*2310*/  SHF.L.U32 R0, R75, 0x1f, RZ ;  /* 0x0000001f4b007819 */ /* 0x000fe200000006ff */
[----:B------:R-:W-:Y:S01]  /*2320*/  UIADD3 UR38, UR38, UR47, URZ ;  /* 0x0000002f26267290 */ /* 0x000fe2000fffe03f */
[----:B------:R-:W-:Y:S01]  /*2330*/  SHF.R.S32.HI R9, RZ, 0x1f, R19 ;  /* 0x0000001fff097819 */ /* 0x000fe20000011413 */
[----:B------:R-:W-:Y:S01]  /*2340*/  UISETP.GE.U32.AND UP1, UPT, UR47, 0x6, UPT ;  /* 0x000000062f00788c */ /* 0x000fe2000bf26070 */
[----:B------:R-:W0:Y:S01]  /*2350*/  SYNCS.PHASECHK.TRANS64.TRYWAIT P0, [UR43+0x8], R0 ;  /* 0x00000800ff0075a7 */ /* 0x000e22000800016b */
[----:B------:R-:W-:-:S04]  /*2360*/  UISETP.GT.U32.AND UP0, UPT, UR38, 0x5, UPT ;  /* 0x000000052600788c */ /* 0x000fc8000bf04070 */
[----:B------:R-:W-:-:S04]  /*2370*/  UISETP.LT.U32.AND UP0, UPT, UR47, 0x6, UP0 ;  /* 0x000000062f00788c */ /* 0x000fc80008701070 */
[----:B------:R-:W-:Y:S02]  /*2380*/  USEL UR6, URZ, 0x1, !UP0 ;  /* 0x000000013f067887 */ /* 0x000fe4000c000000 */
[----:B------:R-:W-:Y:S02]  /*2390*/  @UP1 UIMAD.WIDE.U32 UR4, UR38, -0x55555555, URZ ;  /* 0xaaaaaaab260418a5 */ /* 0x000fe4000f8e003f */
[----:B------:R-:W-:Y:S02]  /*23a0*/  ULOP3.LUT UR39, UR39, UR6, URZ, 0x3c, !UPT ;  /* 0x0000000627277292 */ /* 0x000fe4000f8e3c3f */
[----:B------:R-:W-:-:S04]  /*23b0*/  @UP1 USHF.R.U32.HI UR4, URZ, 0x2, UR5 ;  /* 0x000000023f041899 */ /* 0x000fc80008011605 */
[----:B------:R-:W-:Y:S01]  /*23c0*/  @UP1 ULOP3.LUT UR39, UR39, 0x1, UR4, 0x78, !UPT ;  /* 0x0000000127271892 */ /* 0x000fe2000f8e7804 */
[----:B0-----:R-:W-:Y:S11]  /*23d0*/  @!P0 BRA `(.L_x_31) ;  /* 0x0000003400548947 */ /* 0x001ff60003800000 */
.L_x_123:
[----:B------:R-:W-:Y:S01]  /*23e0*/  ULDC.64 UR4, c[0x0][0x5d0] ;  /* 0x0001740000047ab9 */ /* 0x000fe20000000a00 */
[----:B------:R-:W-:Y:S01]  /*23f0*/  ULDC UR6, c[0x0][0x284] ;  /* 0x0000a10000067ab9 */ /* 0x000fe20000000800 */
[----:B0-----:R-:W-:Y:S02]  /*2400*/  IMAD R0, R9, UR4, RZ ;  /* 0x0000000409007c24 */ /* 0x001fe4000f8e02ff */
[----:B------:R-:W-:Y:S02]  /*2410*/  IMAD.SHL.U32 R12, R18, 0x40, RZ ;  /* 0x00000040120c7824 */ /* 0x000fe400078e00ff */
[C---:B------:R-:W-:Y:S02]  /*2420*/  IMAD R3, R19.reuse, UR5, R0 ;  /* 0x0000000513037c24 */ /* 0x040fe4000f8e0200 */
[----:B------:R-:W-:Y:S01]  /*2430*/  IMAD.SHL.U32 R0, R22, 0x40, RZ ;  /* 0x0000004016007824 */ /* 0x000fe200078e00ff */
[----:B------:R-:W-:Y:S01]  /*2440*/  SHF.R.S32.HI R13, RZ, 0x1f, R12 ;  /* 0x0000001fff0d7819 */ /* 0x000fe2000001140c */
[----:B------:R-:W-:Y:S01]  /*2450*/  IMAD.WIDE.U32 R4, R19, UR4, R60 ;  /* 0x0000000413047c25 */ /* 0x000fe2000f8e003c */
[----:B------:R-:W-:-:S02]  /*2460*/  ULDC.64 UR4, c[0x0][0x5c8] ;  /* 0x0001720000047ab9 */ /* 0x000fc40000000a00 */
[----:B------:R-:W-:Y:S01]  /*2470*/  ISETP.GE.AND P0, PT, R0, UR6, PT ;  /* 0x0000000600007c0c */ /* 0x000fe2000bf06270 */
[----:B------:R-:W-:Y:S01]  /*2480*/  ULDC UR6, c[0x0][0x288] ;  /* 0x0000a20000067ab9 */ /* 0x000fe20000000800 */
[----:B------:R-:W-:Y:S01]  /*2490*/  IADD3 R4, P1, R12, R4, RZ ;  /* 0x000000040c047210 */ /* 0x000fe20007f3e0ff */
[----:B------:R-:W-:Y:S01]  /*24a0*/  IMAD.WIDE R70, R22, 0x40, R58 ;  /* 0x0000004016467825 */ /* 0x000fe200078e023a */
[----:B------:R-:W-:Y:S02]  /*24b0*/  ISETP.GE.OR P0, PT, R12, UR6, P0 ;  /* 0x000000060c007c0c */ /* 0x000fe40008706670 */
[----:B------:R-:W-:Y:S01]  /*24c0*/  IADD3.X R5, R13, R5, R3, P1, !PT ;  /* 0x000000050d057210 */ /* 0x000fe20000ffe403 */
[----:B------:R-:W-:-:S04]  /*24d0*/  IMAD R7, R71, UR4, RZ ;  /* 0x0000000447077c24 */ /* 0x000fc8000f8e02ff */
[C---:B------:R-:W-:Y:S02]  /*24e0*/  IMAD R7, R70.reuse, UR5, R7 ;  /* 0x0000000546077c24 */ /* 0x040fe4000f8e0207 */
[----:B------:R-:W-:-:S04]  /*24f0*/  IMAD.WIDE.U32 R72, R70, UR4, R4 ;  /* 0x0000000446487c25 */ /* 0x000fc8000f8e0004 */
[----:B------:R-:W-:Y:S05]  /*2500*/  @P0 BRA `(.L_x_32) ;  /* 0x0000001800d00947 */ /* 0x000fea0003800000 */
[----:B-----5:R-:W-:Y:S01]  /*2510*/  FSETP.NEU.AND P0, PT, R57, RZ, PT ;  /* 0x000000ff3900720b */ /* 0x020fe20003f0d000 */
[----:B------:R-:W-:Y:S01]  /*2520*/  IMAD.IADD R22, R65, 0x1, -R12 ;  /* 0x0000000141167824 */ /* 0x000fe200078e0a0c */
[----:B------:R-:W-:Y:S01]  /*2530*/  BSSY B0, `(.L_x_32) ;  /* 0x00001b1000007945 */ /* 0x000fe20003800000 */
[----:B------:R-:W-:Y:S02]  /*2540*/  IMAD.IADD R0, R69, 0x1, -R0 ;  /* 0x0000000145007824 */ /* 0x000fe400078e0a00 */
[----:B------:R-:W-:Y:S01]  /*2550*/  IMAD.IADD R7, R73, 0x1, R7 ;  /* 0x0000000149077824 */ /* 0x000fe200078e0207 */
[----:B------:R-:W-:-:S04]  /*2560*/  ISETP.GT.AND P3, PT, R22, RZ, PT ;  /* 0x000000ff1600720c */ /* 0x000fc80003f64270 */
[----:B------:R-:W-:-:S03]  /*2570*/  ISETP.GT.AND P1, PT, R0, RZ, P3 ;  /* 0x000000ff0000720c */ /* 0x000fc60001f24270 */
[----:B------:R-:W-:Y:S10]  /*2580*/  @!P0 BRA `(.L_x_33) ;  /* 0x0000001000d48947 */ /* 0x000ff40003800000 */
[----:B------:R-:W0:Y:S01]  /*2590*/  LDC.64 R76, c[0x0][0x5b8] ;  /* 0x00016e00ff4c7b82 */ /* 0x000e220000000a00 */
[----:B------:R-:W-:-:S07]  /*25a0*/  ULDC.64 UR4, c[0x0][0x5c0] ;  /* 0x0001700000047ab9 */ /* 0x000fce0000000a00 */
[----:B------:R-:W1:Y:S08]  /*25b0*/  LDC.64 R78, c[0x0][0x5b0] ;  /* 0x00016c00ff4e7b82 */ /* 0x000e700000000a00 */
[----:B------:R-:W2:Y:S01]  /*25c0*/  LDC.64 R80, c[0x0][0x5a8] ;  /* 0x00016a00ff507b82 */ /* 0x000ea20000000a00 */
[-C--:B0-----:R-:W-:Y:S02]  /*25d0*/  IMAD R6, R9, R76.reuse, RZ ;  /* 0x0000004c09067224 */ /* 0x081fe400078e02ff */
[----:B------:R-:W-:-:S04]  /*25e0*/  IMAD.WIDE.U32 R4, R19, R76, R60 ;  /* 0x0000004c13047225 */ /* 0x000fc800078e003c */
[----:B------:R-:W-:Y:S01]  /*25f0*/  IMAD R73, R19, R77, R6 ;  /* 0x0000004d13497224 */ /* 0x000fe200078e0206 */
[----:B------:R-:W-:Y:S01]  /*2600*/  IADD3 R8, P0, R12, R4, RZ ;  /* 0x000000040c087210 */ /* 0x000fe20007f1e0ff */
[----:B-1----:R-:W-:-:S03]  /*2610*/  IMAD R3, R71, R78, RZ ;  /* 0x0000004e47037224 */ /* 0x002fc600078e02ff */
[----:B------:R-:W-:Y:S01]  /*2620*/  IADD3.X R9, R13, R5, R73, P0, !PT ;  /* 0x000000050d097210 */ /* 0x000fe200007fe449 */
[C---:B------:R-:W-:Y:S02]  /*2630*/  IMAD R71, R70.reuse, R79, R3 ;  /* 0x0000004f46477224 */ /* 0x040fe400078e0203 */
[----:B------:R-:W-:-:S04]  /*2640*/  IMAD.WIDE.U32 R4, R70, R78, R8 ;  /* 0x0000004e46047225 */ /* 0x000fc800078e0008 */
[----:B------:R-:W-:Y:S01]  /*2650*/  IMAD.IADD R3, R5, 0x1, R71 ;  /* 0x0000000105037824 */ /* 0x000fe200078e0247 */
[----:B--2---:R-:W-:-:S04]  /*2660*/  LEA R10, P0, R4, R80, 0x2 ;  /* 0x00000050040a7211 */ /* 0x004fc800078010ff */
[----:B------:R-:W-:-:S05]  /*2670*/  LEA.HI.X R11, R4, R81, R3, 0x2, P0 ;  /* 0x00000051040b7211 */ /* 0x000fca00000f1403 */
[----:B------:R-:W2:Y:S01]  /*2680*/  @P1 LDG.E.LTC128B R18, desc[UR36][R10.64] ;  /* 0x000000240a121981 */ /* 0x000ea2000c1e1920 */
[----:B------:R-:W-:Y:S01]  /*2690*/  IMAD.WIDE.U32 R4, R70, R78, R12 ;  /* 0x0000004e46047225 */ /* 0x000fe200078e000c */
[----:B------:R-:W-:Y:S01]  /*26a0*/  SHF.L.U64.HI R21, R78, 0x3, R79 ;  /* 0x000000034e157819 */ /* 0x000fe2000001024f */
[----:B------:R-:W-:Y:S01]  /*26b0*/  BSSY B1, `(.L_x_34) ;  /* 0x0000017000017945 */ /* 0x000fe20003800000 */
[----:B------:R-:W-:Y:S01]  /*26c0*/  ISETP.GT.AND P3, PT, R0, 0x8, P3 ;  /* 0x000000080000780c */ /* 0x000fe20001f64270 */
[----:B------:R-:W-:Y:S01]  /*26d0*/  IMAD.SHL.U32 R20, R78, 0x8, RZ ;  /* 0x000000084e147824 */ /* 0x000fe200078e00ff */
[----:B------:R-:W-:-:S03]  /*26e0*/  IADD3 R14, P0, R60, R4, RZ ;  /* 0x000000043c0e7210 */ /* 0x000fc60007f1e0ff */
[----:B------:R-:W-:Y:S01]  /*26f0*/  IMAD.WIDE.U32 R20, R70, R78, R20 ;  /* 0x0000004e46147225 */ /* 0x000fe200078e0014 */
[----:B------:R-:W-:Y:S02]  /*2700*/  IADD3.X R15, R61, R71, R5, P0, !PT ;  /* 0x000000473d0f7210 */ /* 0x000fe400007fe405 */
[C---:B------:R-:W-:Y:S01]  /*2710*/  LEA R6, P0, R72.reuse, UR4, 0x2 ;  /* 0x0000000448067c11 */ /* 0x040fe2000f8010ff */
[----:B------:R-:W-:Y:S02]  /*2720*/  IMAD.IADD R71, R71, 0x1, R21 ;  /* 0x0000000147477824 */ /* 0x000fe400078e0215 */
[----:B------:R-:W-:Y:S01]  /*2730*/  IMAD.WIDE.U32 R14, R19, R76, R14 ;  /* 0x0000004c130e7225 */ /* 0x000fe200078e000e */
[----:B------:R-:W-:-:S03]  /*2740*/  LEA.HI.X R7, R72, UR5, R7, 0x2, P0 ;  /* 0x0000000548077c11 */ /* 0x000fc600080f1407 */
[----:B------:R-:W-:Y:S01]  /*2750*/  IMAD.IADD R5, R73, 0x1, R15 ;  /* 0x0000000149057824 */ /* 0x000fe200078e020f */
[----:B------:R-:W-:-:S04]  /*2760*/  LEA R4, P0, R14, R80, 0x2 ;  /* 0x000000500e047211 */ /* 0x000fc800078010ff */
[----:B------:R-:W-:Y:S02]  /*2770*/  LEA.HI.X R5, R14, R81, R5, 0x2, P0 ;  /* 0x000000510e057211 */ /* 0x000fe400000f1405 */
[----:B------:R-:W-:-:S04]  /*2780*/  ISETP.GT.AND P0, PT, R22, 0x1, PT ;  /* 0x000000011600780c */ /* 0x000fc80003f04270 */
[----:B------:R-:W-:Y:S01]  /*2790*/  ISETP.GT.AND P4, PT, R0, RZ, P0 ;  /* 0x000000ff0000720c */ /* 0x000fe20000784270 */
[----:B--2---:R-:W-:-:S04]  /*27a0*/  FMUL R3, R18, R57 ;  /* 0x0000003912037220 */ /* 0x004fc80000400000 */
[----:B------:R-:W-:Y:S01]  /*27b0*/  FFMA R11, R24, R56, R3 ;  /* 0x00000038180b7223 */ /* 0x000fe20000000003 */
[----:B------:R-:W-:-:S04]  /*27c0*/  IADD3 R3, P2, R8, R20, RZ ;  /* 0x0000001408037210 */ /* 0x000fc80007f5e0ff */
[----:B------:R0:W-:Y:S01]  /*27d0*/  @P1 STG.E desc[UR36][R6.64], R11 ;  /* 0x0000000b06001986 */ /* 0x0001e2000c101924 */
[----:B------:R-:W-:Y:S01]  /*27e0*/  LEA R14, P1, R3, R80, 0x2 ;  /* 0x00000050030e7211 */ /* 0x000fe200078210ff */
[----:B------:R-:W-:Y:S01]  /*27f0*/  IMAD.X R10, R71, 0x1, R9, P2 ;  /* 0x00000001470a7824 */ /* 0x000fe200010e0609 */
[----:B------:R-:W-:Y:S11]  /*2800*/  @!P4 BRA `(.L_x_35) ;  /* 0x000000000004c947 */ /* 0x000ff60003800000 */
[----:B------:R1:W5:Y:S02]  /*2810*/  LDG.E.LTC128B R18, desc[UR36][R4.64+0x4] ;  /* 0x0000042404127981 */ /* 0x000364000c1e1920 */
.L_x_35:
[----:B------:R-:W-:Y:S05]  /*2820*/  BSYNC B1 ;  /* 0x0000000000017941 */ /* 0x000fea0003800000 */
.L_x_34:
[----:B-----5:R-:W-:Y:S01]  /*2830*/  FMUL R8, R18, R57 ;  /* 0x0000003912087220 */ /* 0x020fe20000400000 */
[----:B------:R-:W-:-:S03]  /*2840*/  LEA.HI.X R15, R3, R81, R10, 0x2, P1 ;  /* 0x00000051030f7211 */ /* 0x000fc600008f140a */
[----:B------:R-:W-:-:S05]  /*2850*/  FFMA R25, R25, R56, R8 ;  /* 0x0000003819197223 */ /* 0x000fca0000000008 */
[----:B------:R2:W-:Y:S04]  /*2860*/  @P4 STG.E desc[UR36][R6.64+0x4], R25 ;  /* 0x0000041906004986 */ /* 0x0005e8000c101924 */
[----:B------:R-:W3:Y:S01]  /*2870*/  @P3 LDG.E.LTC128B R18, desc[UR36][R14.64] ;  /* 0x000000240e123981 */ /* 0x000ee2000c1e1920 */
[----:B------:R-:W-:Y:S01]  /*2880*/  IADD3 R12, P1, P2, R60, R20, R12 ;  /* 0x000000143c0c7210 */ /* 0x000fe20007a3e00c */
[----:B------:R-:W-:Y:S01]  /*2890*/  BSSY B1, `(.L_x_36) ;  /* 0x0000010000017945 */ /* 0x000fe20003800000 */
[C---:B0-----:R-:W-:Y:S02]  /*28a0*/  SHF.L.U64.HI R11, R62.reuse, 0x2, R63 ;  /* 0x000000023e0b7819 */ /* 0x041fe4000001023f */
[----:B------:R-:W-:Y:S02]  /*28b0*/  IADD3.X R13, R61, R71, R13, P1, P2 ;  /* 0x000000473d0d7210 */ /* 0x000fe40000fe440d */
[----:B------:R-:W-:-:S02]  /*28c0*/  LEA R10, P2, R62, R6, 0x2 ;  /* 0x000000063e0a7211 */ /* 0x000fc400078410ff */
[----:B------:R-:W-:Y:S01]  /*28d0*/  ISETP.GT.AND P0, PT, R0, 0x8, P0 ;  /* 0x000000080000780c */ /* 0x000fe20000704270 */
[----:B------:R-:W-:Y:S01]  /*28e0*/  IMAD.WIDE.U32 R12, R19, R76, R12 ;  /* 0x0000004c130c7225 */ /* 0x000fe200078e000c */
[----:B------:R-:W-:-:S03]  /*28f0*/  ISETP.GT.AND P1, PT, R22, 0x8, PT ;  /* 0x000000081600780c */ /* 0x000fc60003f24270 */
[----:B------:R-:W-:Y:S01]  /*2900*/  IMAD.X R11, R11, 0x1, R7, P2 ;  /* 0x000000010b0b7824 */ /* 0x000fe200010e0607 */
[----:B------:R-:W-:Y:S01]  /*2910*/  LEA R8, P4, R12, R80, 0x2 ;  /* 0x000000500c087211 */ /* 0x000fe200078810ff */
[----:B------:R-:W-:-:S05]  /*2920*/  IMAD.IADD R9, R73, 0x1, R13 ;  /* 0x0000000149097824 */ /* 0x000fca00078e020d */
[----:B------:R-:W-:Y:S01]  /*2930*/  LEA.HI.X R9, R12, R81, R9, 0x2, P4 ;  /* 0x000000510c097211 */ /* 0x000fe200020f1409 */
[----:B---3--:R-:W-:-:S04]  /*2940*/  FMUL R3, R18, R57 ;  /* 0x0000003912037220 */ /* 0x008fc80000400000 */
[----:B------:R-:W-:-:S05]  /*2950*/  FFMA R3, R26, R56, R3 ;  /* 0x000000381a037223 */ /* 0x000fca0000000003 */
[----:B------:R2:W-:Y:S01]  /*2960*/  @P3 STG.E desc[UR36][R10.64], R3 ;  /* 0x000000030a003986 */ /* 0x0005e2000c101924 */
[----:B------:R-:W-:Y:S05]  /*2970*/  @!P0 BRA `(.L_x_37) ;  /* 0x0000000000048947 */ /* 0x000fea0003800000 */
[----:B------:R0:W5:Y:S02]  /*2980*/  LDG.E.LTC128B R18, desc[UR36][R8.64+0x4] ;  /* 0x0000042408127981 */ /* 0x000164000c1e1920 */
.L_x_37:
[----:B------:R-:W-:Y:S05]  /*2990*/  BSYNC B1 ;  /* 0x0000000000017941 */ /* 0x000fea0003800000 */
.L_x_36:
[----:B-----5:R-:W-:Y:S01]  /*29a0*/  FMUL R12, R18, R57 ;  /* 0x00000039120c7220 */ /* 0x020fe20000400000 */
[----:B------:R-:W-:Y:S01]  /*29b0*/  ISETP.GT.AND P3, PT, R0, RZ, P1 ;  /* 0x000000ff0000720c */ /* 0x000fe20000f64270 */
[----:B------:R-:W-:Y:S01]  /*29c0*/  BSSY B1, `(.L_x_38) ;  /* 0x0000006000017945 */ /* 0x000fe20003800000 */
[----:B------:R-:W-:Y:S01]  /*29d0*/  ISETP.GT.AND P2, PT, R22, 0x9, PT ;  /* 0x000000091600780c */ /* 0x000fe20003f44270 */
[----:B------:R-:W-:-:S05]  /*29e0*/  FFMA R27, R27, R56, R12 ;  /* 0x000000381b1b7223 */ /* 0x000fca000000000c */
[----:B------:R3:W-:Y:S05]  /*29f0*/  @P0 STG.E desc[UR36][R10.64+0x4], R27 ;  /* 0x0000041b0a000986 */ /* 0x0007ea000c101924 */
[----:B------:R-:W-:Y:S05]  /*2a00*/  @!P3 BRA `(.L_x_39) ;  /* 0x000000000004b947 */ /* 0x000fea0003800000 */
[----:B------:R4:W5:Y:S02]  /*2a10*/  LDG.E.LTC128B R18, desc[UR36][R4.64+0x20] ;  /* 0x0000202404127981 */ /* 0x000964000c1e1920 */
.L_x_39:
[----:B------:R-:W-:Y:S05]  /*2a20*/  BSYNC B1 ;  /* 0x0000000000017941 */ /* 0x000fea0003800000 */
.L_x_38:
[----:B--2--5:R-:W-:Y:S01]  /*2a30*/  FMUL R3, R18, R57 ;  /* 0x0000003912037220 */ /* 0x024fe20000400000 */
[----:B------:R-:W-:Y:S01]  /*2a40*/  ISETP.GT.AND P0, PT, R0, RZ, P2 ;  /* 0x000000ff0000720c */ /* 0x000fe20001704270 */
[----:B------:R-:W-:Y:S02]  /*2a50*/  BSSY B1, `(.L_x_40) ;  /* 0x0000005000017945 */ /* 0x000fe40003800000 */
[----:B------:R-:W-:-:S05]  /*2a60*/  FFMA R3, R28, R56, R3 ;  /* 0x000000381c037223 */ /* 0x000fca0000000003 */
[----:B------:R2:W-:Y:S05]  /*2a70*/  @P3 STG.E desc[UR36][R6.64+0x20], R3 ;  /* 0x0000200306003986 */ /* 0x0005ea000c101924 */
[----:B------:R-:W-:Y:S05]  /*2a80*/  @!P0 BRA `(.L_x_41) ;  /* 0x0000000000048947 */ /* 0x000fea0003800000 */
[----:B------:R0:W5:Y:S02]  /*2a90*/  LDG.E.LTC128B R18, desc[UR36][R4.64+0x24] ;  /* 0x0000242404127981 */ /* 0x000164000c1e1920 */
.L_x_41:
[----:B------:R-:W-:Y:S05]  /*2aa0*/  BSYNC B1 ;  /* 0x0000000000017941 */ /* 0x000fea0003800000 */
.L_x_40:
[----:B-----5:R-:W-:Y:S01]  /*2ab0*/  FMUL R12, R18, R57 ;  /* 0x00000039120c7220 */ /* 0x020fe20000400000 */
[----:B------:R-:W-:Y:S01]  /*2ac0*/  ISETP.GT.AND P1, PT, R0, 0x8, P1 ;  /* 0x000000080000780c */ /* 0x000fe20000f24270 */
[----:B------:R-:W-:Y:S02]  /*2ad0*/  BSSY B1, `(.L_x_42) ;  /* 0x0000005000017945 */ /* 0x000fe40003800000 */
[----:B------:R-:W-:-:S05]  /*2ae0*/  FFMA R29, R29, R56, R12 ;  /* 0x000000381d1d7223 */ /* 0x000fca000000000c */
[----:B------:R0:W-:Y:S05]  /*2af0*/  @P0 STG.E desc[UR36][R6.64+0x24], R29 ;  /* 0x0000241d06000986 */ /* 0x0001ea000c101924 */
[----:B------:R-:W-:Y:S05]  /*2b00*/  @!P1 BRA `(.L_x_43) ;  /* 0x0000000000049947 */ /* 0x000fea0003800000 */
[----:B------:R0:W5:Y:S02]  /*2b10*/  LDG.E.LTC128B R18, desc[UR36][R8.64+0x20] ;  /* 0x0000202408127981 */ /* 0x000164000c1e1920 */
.L_x_43:
[----:B------:R-:W-:Y:S05]  /*2b20*/  BSYNC B1 ;  /* 0x0000000000017941 */ /* 0x000fea0003800000 */
.L_x_42:
[----:B--2--5:R-:W-:Y:S01]  /*2b30*/  FMUL R3, R18, R57 ;  /* 0x0000003912037220 */ /* 0x024fe20000400000 */
[----:B------:R-:W-:Y:S01]  /*2b40*/  ISETP.GT.AND P2, PT, R0, 0x8, P2 ;  /* 0x000000080000780c */ /* 0x000fe20001744270 */
[----:B------:R-:W-:Y:S01]  /*2b50*/  BSSY B1, `(.L_x_44) ;  /* 0x0000006000017945 */ /* 0x000fe20003800000 */
[----:B------:R-:W-:Y:S01]  /*2b60*/  ISETP.GT.AND P0, PT, R22, 0x10, PT ;  /* 0x000000101600780c */ /* 0x000fe20003f04270 */
[----:B------:R-:W-:-:S05]  /*2b70*/  FFMA R3, R30, R56, R3 ;  /* 0x000000381e037223 */ /* 0x000fca0000000003 */
[----:B------:R2:W-:Y:S05]  /*2b80*/  @P1 STG.E desc[UR36][R10.64+0x20], R3 ;  /* 0x000020030a001986 */ /* 0x0005ea000c101924 */
[----:B------:R-:W-:Y:S05]  /*2b90*/  @!P2 BRA `(.L_x_45) ;  /* 0x000000000004a947 */ /* 0x000fea0003800000 */
[----:B------:R0:W5:Y:S02]  /*2ba0*/  LDG.E.LTC128B R18, desc[UR36][R8.64+0x24] ;  /* 0x0000242408127981 */ /* 0x000164000c1e1920 */
.L_x_45:
[----:B------:R-:W-:Y:S05]  /*2bb0*/  BSYNC B1 ;  /* 0x0000000000017941 */ /* 0x000fea0003800000 */
.L_x_44:
        /* <DEDUP_REMOVED lines=8> */
.L_x_47:
[----:B------:R-:W-:Y:S05]  /*2c40*/  BSYNC B1 ;  /* 0x0000000000017941 */ /* 0x000fea0003800000 */
.L_x_46:
[----:B--2--5:R-:W-:Y:S01]  /*2c50*/  FMUL R3, R18, R57 ;  /* 0x0000003912037220 */ /* 0x024fe20000400000 */
[----:B------:R-:W-:Y:S01]  /*2c60*/  ISETP.GT.AND P2, PT, R0, RZ, P1 ;  /* 0x000000ff0000720c */ /* 0x000fe20000f44270 */
[----:B------:R-:W-:Y:S02]  /*2c70*/  BSSY B1, `(.L_x_48) ;  /* 0x0000005000017945 */ /* 0x000fe40003800000 */
[----:B------:R-:W-:-:S05]  /*2c80*/  FFMA R3, R32, R56, R3 ;  /* 0x0000003820037223 */ /* 0x000fca0000000003 */
[----:B------:R2:W-:Y:S05]  /*2c90*/  @P3 STG.E desc[UR36][R6.64+0x40], R3 ;  /* 0x0000400306003986 */ /* 0x0005ea000c101924 */
[----:B------:R-:W-:Y:S05]  /*2ca0*/  @!P2 BRA `(.L_x_49) ;  /* 0x000000000004a947 */ /* 0x000fea0003800000 */
[----:B------:R0:W5:Y:S02]  /*2cb0*/  LDG.E.LTC128B R18, desc[UR36][R4.64+0x44] ;  /* 0x0000442404127981 */ /* 0x000164000c1e1920 */
.L_x_49:
[----:B------:R-:W-:Y:S05]  /*2cc0*/  BSYNC B1 ;  /* 0x0000000000017941 */ /* 0x000fea0003800000 */
.L_x_48:
[----:B-----5:R-:W-:Y:S01]  /*2cd0*/  FMUL R12, R18, R57 ;  /* 0x00000039120c7220 */ /* 0x020fe20000400000 */
[----:B------:R-:W-:Y:S01]  /*2ce0*/  ISETP.GT.AND P0, PT, R0, 0x8, P0 ;  /* 0x000000080000780c */ /* 0x000fe20000704270 */
[----:B------:R-:W-:Y:S02]  /*2cf0*/  BSSY B1, `(.L_x_50) ;  /* 0x0000005000017945 */ /* 0x000fe40003800000 */
[----:B------:R-:W-:-:S05]  /*2d00*/  FFMA R33, R33, R56, R12 ;  /* 0x0000003821217223 */ /* 0x000fca000000000c */
[----:B------:R0:W-:Y:S05]  /*2d10*/  @P2 STG.E desc[UR36][R6.64+0x44], R33 ;  /* 0x0000442106002986 */ /* 0x0001ea000c101924 */
[----:B------:R-:W-:Y:S05]  /*2d20*/  @!P0 BRA `(.L_x_51) ;  /* 0x0000000000048947 */ /* 0x000fea0003800000 */
[----:B------:R0:W5:Y:S02]  /*2d30*/  LDG.E.LTC128B R18, desc[UR36][R8.64+0x40] ;  /* 0x0000402408127981 */ /* 0x000164000c1e1920 */
.L_x_51:
[----:B------:R-:W-:Y:S05]  /*2d40*/  BSYNC B1 ;  /* 0x0000000000017941 */ /* 0x000fea0003800000 */
.L_x_50:
        /* <DEDUP_REMOVED lines=8> */
.L_x_53:
[----:B------:R-:W-:Y:S05]  /*2dd0*/  BSYNC B1 ;  /* 0x0000000000017941 */ /* 0x000fea0003800000 */
.L_x_52:
        /* <DEDUP_REMOVED lines=8> */
.L_x_55:
[----:B------:R-:W-:Y:S05]  /*2e60*/  BSYNC B1 ;  /* 0x0000000000017941 */ /* 0x000fea0003800000 */
.L_x_54:
[----:B--2--5:R-:W-:Y:S01]  /*2e70*/  FMUL R3, R18, R57 ;  /* 0x0000003912037220 */ /* 0x024fe20000400000 */
[----:B------:R-:W-:Y:S01]  /*2e80*/  ISETP.GT.AND P1, PT, R0, RZ, P0 ;  /* 0x000000ff0000720c */ /* 0x000fe20000724270 */
[----:B------:R-:W-:Y:S02]  /*2e90*/  BSSY B1, `(.L_x_56) ;  /* 0x0000005000017945 */ /* 0x000fe40003800000 */
[----:B------:R-:W-:-:S05]  /*2ea0*/  FFMA R3, R36, R56, R3 ;  /* 0x0000003824037223 */ /* 0x000fca0000000003 */
[----:B------:R2:W-:Y:S05]  /*2eb0*/  @P3 STG.E desc[UR36][R6.64+0x60], R3 ;  /* 0x0000600306003986 */ /* 0x0005ea000c101924 */
[----:B------:R-:W-:Y:S05]  /*2ec0*/  @!P1 BRA `(.L_x_57) ;  /* 0x0000000000049947 */ /* 0x000fea0003800000 */
[----:B------:R0:W5:Y:S02]  /*2ed0*/  LDG.E.LTC128B R18, desc[UR36][R4.64+0x64] ;  /* 0x0000642404127981 */ /* 0x000164000c1e1920 */
.L_x_57:
[----:B------:R-:W-:Y:S05]  /*2ee0*/  BSYNC B1 ;  /* 0x0000000000017941 */ /* 0x000fea0003800000 */
.L_x_56:
[----:B-----5:R-:W-:Y:S01]  /*2ef0*/  FMUL R12, R18, R57 ;  /* 0x00000039120c7220 */ /* 0x020fe20000400000 */
[----:B------:R-:W-:Y:S01]  /*2f00*/  ISETP.GT.AND P2, PT, R0, 0x8, P2 ;  /* 0x000000080000780c */ /* 0x000fe20001744270 */
[----:B------:R-:W-:Y:S02]  /*2f10*/  BSSY B1, `(.L_x_58) ;  /* 0x0000005000017945 */ /* 0x000fe40003800000 */
[----:B------:R-:W-:-:S05]  /*2f20*/  FFMA R37, R37, R56, R12 ;  /* 0x0000003825257223 */ /* 0x000fca000000000c */
[----:B------:R0:W-:Y:S05]  /*2f30*/  @P1 STG.E desc[UR36][R6.64+0x64], R37 ;  /* 0x0000642506001986 */ /* 0x0001ea000c101924 */
[----:B------:R-:W-:Y:S05]  /*2f40*/  @!P2 BRA `(.L_x_59) ;  /* 0x000000000004a947 */ /* 0x000fea0003800000 */
[----:B------:R0:W5:Y:S02]  /*2f50*/  LDG.E.LTC128B R18, desc[UR36][R8.64+0x60] ;  /* 0x0000602408127981 */ /* 0x000164000c1e1920 */
.L_x_59:
[----:B------:R-:W-:Y:S05]  /*2f60*/  BSYNC B1 ;  /* 0x0000000000017941 */ /* 0x000fea0003800000 */
.L_x_58:
        /* <DEDUP_REMOVED lines=8> */
.L_x_61:
[----:B------:R-:W-:Y:S05]  /*2ff0*/  BSYNC B1 ;  /* 0x0000000000017941 */ /* 0x000fea0003800000 */
.L_x_60:
        /* <DEDUP_REMOVED lines=8> */
.L_x_63:
[----:B------:R-:W-:Y:S05]  /*3080*/  BSYNC B1 ;  /* 0x0000000000017941 */ /* 0x000fea0003800000 */
.L_x_62:
[----:B--2--5:R-:W-:Y:S01]  /*3090*/  FMUL R3, R18, R57 ;  /* 0x0000003912037220 */ /* 0x024fe20000400000 */
[----:B------:R-:W-:Y:S01]  /*30a0*/  ISETP.GT.AND P0, PT, R0, RZ, P2 ;  /* 0x000000ff0000720c */ /* 0x000fe20001704270 */
[----:B------:R-:W-:Y:S02]  /*30b0*/  BSSY B1, `(.L_x_64) ;  /* 0x0000005000017945 */ /* 0x000fe40003800000 */
[----:B------:R-:W-:-:S05]  /*30c0*/  FFMA R3, R40, R56, R3 ;  /* 0x0000003828037223 */ /* 0x000fca0000000003 */
[----:B------:R2:W-:Y:S05]  /*30d0*/  @P3 STG.E desc[UR36][R6.64+0x80], R3 ;  /* 0x0000800306003986 */ /* 0x0005ea000c101924 */
[----:B------:R-:W-:Y:S05]  /*30e0*/  @!P0 BRA `(.L_x_65) ;  /* 0x0000000000048947 */ /* 0x000fea0003800000 */
[----:B------:R0:W5:Y:S02]  /*30f0*/  LDG.E.LTC128B R18, desc[UR36][R4.64+0x84] ;  /* 0x0000842404127981 */ /* 0x000164000c1e1920 */
.L_x_65:
[----:B------:R-:W-:Y:S05]  /*3100*/  BSYNC B1 ;  /* 0x0000000000017941 */ /* 0x000fea0003800000 */
.L_x_64:
[----:B-----5:R-:W-:Y:S01]  /*3110*/  FMUL R12, R18, R57 ;  /* 0x00000039120c7220 */ /* 0x020fe20000400000 */
[----:B------:R-:W-:Y:S01]  /*3120*/  ISETP.GT.AND P1, PT, R0, 0x8, P1 ;  /* 0x000000080000780c */ /* 0x000fe20000f24270 */
[----:B------:R-:W-:Y:S02]  /*3130*/  BSSY B1, `(.L_x_66) ;  /* 0x0000005000017945 */ /* 0x000fe40003800000 */
[----:B------:R-:W-:-:S05]  /*3140*/  FFMA R41, R41, R56, R12 ;  /* 0x0000003829297223 */ /* 0x000fca000000000c */
[----:B------:R0:W-:Y:S05]  /*3150*/  @P0 STG.E desc[UR36][R6.64+0x84], R41 ;  /* 0x0000842906000986 */ /* 0x0001ea000c101924 */
[----:B------:R-:W-:Y:S05]  /*3160*/  @!P1 BRA `(.L_x_67) ;  /* 0x0000000000049947 */ /* 0x000fea0003800000 */
[----:B------:R0:W5:Y:S02]  /*3170*/  LDG.E.LTC128B R18, desc[UR36][R8.64+0x80] ;  /* 0x0000802408127981 */ /* 0x000164000c1e1920 */
.L_x_67:
[----:B------:R-:W-:Y:S05]  /*3180*/  BSYNC B1 ;  /* 0x0000000000017941 */ /* 0x000fea0003800000 */
.L_x_66:
        /* <DEDUP_REMOVED lines=8> */
.L_x_69:
[----:B------:R-:W-:Y:S05]  /*3210*/  BSYNC B1 ;  /* 0x0000000000017941 */ /* 0x000fea0003800000 */
.L_x_68:
        /* <DEDUP_REMOVED lines=8> */
.L_x_71:
[----:B------:R-:W-:Y:S05]  /*32a0*/  BSYNC B1 ;  /* 0x0000000000017941 */ /* 0x000fea0003800000 */
.L_x_70:
[----:B--2--5:R-:W-:Y:S01]  /*32b0*/  FMUL R3, R18, R57 ;  /* 0x0000003912037220 */ /* 0x024fe20000400000 */
[----:B------:R-:W-:Y:S01]  /*32c0*/  ISETP.GT.AND P2, PT, R0, RZ, P1 ;  /* 0x000000ff0000720c */ /* 0x000fe20000f44270 */
[----:B------:R-:W-:Y:S02]  /*32d0*/  BSSY B1, `(.L_x_72) ;  /* 0x0000005000017945 */ /* 0x000fe40003800000 */
[----:B------:R-:W-:-:S05]  /*32e0*/  FFMA R3, R44, R56, R3 ;  /* 0x000000382c037223 */ /* 0x000fca0000000003 */
[----:B------:R2:W-:Y:S05]  /*32f0*/  @P3 STG.E desc[UR36][R6.64+0xa0], R3 ;  /* 0x0000a00306003986 */ /* 0x0005ea000c101924 */
[----:B------:R-:W-:Y:S05]  /*3300*/  @!P2 BRA `(.L_x_73) ;  /* 0x000000000004a947 */ /* 0x000fea0003800000 */
[----:B------:R0:W5:Y:S02]  /*3310*/  LDG.E.LTC128B R18, desc[UR36][R4.64+0xa4] ;  /* 0x0000a42404127981 */ /* 0x000164000c1e1920 */
.L_x_73:
[----:B------:R-:W-:Y:S05]  /*3320*/  BSYNC B1 ;  /* 0x0000000000017941 */ /* 0x000fea0003800000 */
.L_x_72:
[----:B-----5:R-:W-:Y:S01]  /*3330*/  FMUL R12, R18, R57 ;  /* 0x00000039120c7220 */ /* 0x020fe20000400000 */
[----:B------:R-:W-:Y:S01]  /*3340*/  ISETP.GT.AND P0, PT, R0, 0x8, P0 ;  /* 0x000000080000780c */ /* 0x000fe20000704270 */
[----:B------:R-:W-:Y:S02]  /*3350*/  BSSY B1, `(.L_x_74) ;  /* 0x0000005000017945 */ /* 0x000fe40003800000 */
[----:B------:R-:W-:-:S05]  /*3360*/  FFMA R45, R45, R56, R12 ;  /* 0x000000382d2d7223 */ /* 0x000fca000000000c */
[----:B------:R0:W-:Y:S05]  /*3370*/  @P2 STG.E desc[UR36][R6.64+0xa4], R45 ;  /* 0x0000a42d06002986 */ /* 0x0001ea000c101924 */
[----:B------:R-:W-:Y:S05]  /*3380*/  @!P0 BRA `(.L_x_75) ;  /* 0x0000000000048947 */ /* 0x000fea0003800000 */
[----:B------:R0:W5:Y:S02]  /*3390*/  LDG.E.LTC128B R18, desc[UR36][R8.64+0xa0] ;  /* 0x0000a02408127981 */ /* 0x000164000c1e1920 */
.L_x_75:
[----:B------:R-:W-:Y:S05]  /*33a0*/  BSYNC B1 ;  /* 0x0000000000017941 */ /* 0x000fea0003800000 */
.L_x_74:
        /* <DEDUP_REMOVED lines=8> */
.L_x_77:
[----:B------:R-:W-:Y:S05]  /*3430*/  BSYNC B1 ;  /* 0x0000000000017941 */ /* 0x000fea0003800000 */
.L_x_76:
        /* <DEDUP_REMOVED lines=8> */
.L_x_79:
[----:B------:R-:W-:Y:S05]  /*34c0*/  BSYNC B1 ;  /* 0x0000000000017941 */ /* 0x000fea0003800000 */
.L_x_78:
[----:B--2--5:R-:W-:Y:S01]  /*34d0*/  FMUL R3, R18, R57 ;  /* 0x0000003912037220 */ /* 0x024fe20000400000 */
[----:B------:R-:W-:Y:S01]  /*34e0*/  ISETP.GT.AND P1, PT, R0, RZ, P0 ;  /* 0x000000ff0000720c */ /* 0x000fe20000724270 */
[----:B------:R-:W-:Y:S02]  /*34f0*/  BSSY B1, `(.L_x_80) ;  /* 0x0000005000017945 */ /* 0x000fe40003800000 */
[----:B------:R-:W-:-:S05]  /*3500*/  FFMA R3, R48, R56, R3 ;  /* 0x0000003830037223 */ /* 0x000fca0000000003 */
[----:B------:R2:W-:Y:S05]  /*3510*/  @P3 STG.E desc[UR36][R6.64+0xc0], R3 ;  /* 0x0000c00306003986 */ /* 0x0005ea000c101924 */
[----:B------:R-:W-:Y:S05]  /*3520*/  @!P1 BRA `(.L_x_81) ;  /* 0x0000000000049947 */ /* 0x000fea0003800000 */
[----:B------:R0:W5:Y:S02]  /*3530*/  LDG.E.LTC128B R18, desc[UR36][R4.64+0xc4] ;  /* 0x0000c42404127981 */ /* 0x000164000c1e1920 */
.L_x_81:
[----:B------:R-:W-:Y:S05]  /*3540*/  BSYNC B1 ;  /* 0x0000000000017941 */ /* 0x000fea0003800000 */
.L_x_80:
[----:B-----5:R-:W-:Y:S01]  /*3550*/  FMUL R12, R18, R57 ;  /* 0x00000039120c7220 */ /* 0x020fe20000400000 */
[----:B------:R-:W-:Y:S01]  /*3560*/  ISETP.GT.AND P2, PT, R0, 0x8, P2 ;  /* 0x000000080000780c */ /* 0x000fe20001744270 */
[----:B------:R-:W-:Y:S02]  /*3570*/  BSSY B1, `(.L_x_82) ;  /* 0x0000005000017945 */ /* 0x000fe40003800000 */
[----:B------:R-:W-:-:S05]  /*3580*/  FFMA R49, R49, R56, R12 ;  /* 0x0000003831317223 */ /* 0x000fca000000000c */
[----:B------:R0:W-:Y:S05]  /*3590*/  @P1 STG.E desc[UR36][R6.64+0xc4], R49 ;  /* 0x0000c43106001986 */ /* 0x0001ea000c101924 */
[----:B------:R-:W-:Y:S05]  /*35a0*/  @!P2 BRA `(.L_x_83) ;  /* 0x000000000004a947 */ /* 0x000fea0003800000 */
[----:B------:R0:W5:Y:S02]  /*35b0*/  LDG.E.LTC128B R18, desc[UR36][R8.64+0xc0] ;  /* 0x0000c02408127981 */ /* 0x000164000c1e1920 */
.L_x_83:
[----:B------:R-:W-:Y:S05]  /*35c0*/  BSYNC B1 ;  /* 0x0000000000017941 */ /* 0x000fea0003800000 */
.L_x_82:
        /* <DEDUP_REMOVED lines=8> */
.L_x_85:
[----:B------:R-:W-:Y:S05]  /*3650*/  BSYNC B1 ;  /* 0x0000000000017941 */ /* 0x000fea0003800000 */
.L_x_84:
        /* <DEDUP_REMOVED lines=8> */
.L_x_87:
[----:B------:R-:W-:Y:S05]  /*36e0*/  BSYNC B1 ;  /* 0x0000000000017941 */ /* 0x000fea0003800000 */
.L_x_86:
[----:B--2--5:R-:W-:Y:S01]  /*36f0*/  FMUL R3, R18, R57 ;  /* 0x0000003912037220 */ /* 0x024fe20000400000 */
[----:B------:R-:W-:Y:S01]  /*3700*/  ISETP.GT.AND P0, PT, R0, RZ, P2 ;  /* 0x000000ff0000720c */ /* 0x000fe20001704270 */
[----:B------:R-:W-:Y:S02]  /*3710*/  BSSY B1, `(.L_x_88) ;  /* 0x0000005000017945 */ /* 0x000fe40003800000 */
[----:B------:R-:W-:-:S05]  /*3720*/  FFMA R3, R52, R56, R3 ;  /* 0x0000003834037223 */ /* 0x000fca0000000003 */
[----:B------:R2:W-:Y:S05]  /*3730*/  @P3 STG.E desc[UR36][R6.64+0xe0], R3 ;  /* 0x0000e00306003986 */ /* 0x0005ea000c101924 */
[----:B------:R-:W-:Y:S05]  /*3740*/  @!P0 BRA `(.L_x_89) ;  /* 0x0000000000048947 */ /* 0x000fea0003800000 */
[----:B------:R0:W5:Y:S02]  /*3750*/  LDG.E.LTC128B R18, desc[UR36][R4.64+0xe4] ;  /* 0x0000e42404127981 */ /* 0x000164000c1e1920 */
.L_x_89:
[----:B------:R-:W-:Y:S05]  /*3760*/  BSYNC B1 ;  /* 0x0000000000017941 */ /* 0x000fea0003800000 */
.L_x_88:
[----:B01--45:R-:W-:Y:S01]  /*3770*/  FMUL R4, R18, R57 ;  /* 0x0000003912047220 */ /* 0x033fe20000400000 */
[----:B------:R-:W-:Y:S01]  /*3780*/  ISETP.GT.AND P1, PT, R0, 0x8, P1 ;  /* 0x000000080000780c */ /* 0x000fe20000f24270 */
[----:B------:R-:W-:Y:S02]  /*3790*/  BSSY B1, `(.L_x_90) ;  /* 0x0000005000017945 */ /* 0x000fe40003800000 */
[----:B------:R-:W-:-:S05]  /*37a0*/  FFMA R53, R53, R56, R4 ;  /* 0x0000003835357223 */ /* 0x000fca0000000004 */
[----:B------:R0:W-:Y:S05]  /*37b0*/  @P0 STG.E desc[UR36][R6.64+0xe4], R53 ;  /* 0x0000e43506000986 */ /* 0x0001ea000c101924 */
[----:B------:R-:W-:Y:S05]  /*37c0*/  @!P1 BRA `(.L_x_91) ;  /* 0x0000000000049947 */ /* 0x000fea0003800000 */
[----:B------:R1:W5:Y:S02]  /*37d0*/  LDG.E.LTC128B R18, desc[UR36][R8.64+0xe0] ;  /* 0x0000e02408127981 */ /* 0x000364000c1e1920 */
.L_x_91:
[----:B------:R-:W-:Y:S05]  /*37e0*/  BSYNC B1 ;  /* 0x0000000000017941 */ /* 0x000fea0003800000 */
.L_x_90:
[----:B--2--5:R-:W-:Y:S01]  /*37f0*/  FMUL R3, R18, R57 ;  /* 0x0000003912037220 */ /* 0x024fe20000400000 */
[----:B------:R-:W-:Y:S01]  /*3800*/  @P1 IMAD.MOV.U32 R4, RZ, RZ, R10 ;  /* 0x000000ffff041224 */ /* 0x000fe200078e000a */
[----:B------:R-:W-:Y:S01]  /*3810*/  ISETP.GT.AND P2, PT, R0, 0x8, P2 ;  /* 0x000000080000780c */ /* 0x000fe20001744270 */
[----:B------:R-:W-:Y:S02]  /*3820*/  @P1 IMAD.MOV.U32 R5, RZ, RZ, R11 ;  /* 0x000000ffff051224 */ /* 0x000fe400078e000b */
[----:B------:R-:W-:Y:S01]  /*3830*/  FFMA R3, R54, R56, R3 ;  /* 0x0000003836037223 */ /* 0x000fe20000000003 */
[----:B------:R-:W-:Y:S04]  /*3840*/  BSSY B1, `(.L_x_92) ;  /* 0x0000004000017945 */ /* 0x000fe80003800000 */
[----:B------:R2:W-:Y:S05]  /*3850*/  @P1 STG.E desc[UR36][R4.64+0xe0], R3 ;  /* 0x0000e00304001986 */ /* 0x0005ea000c101924 */
[----:B------:R-:W-:Y:S05]  /*3860*/  @!P2 BRA `(.L_x_93) ;  /* 0x000000000004a947 */ /* 0x000fea0003800000 */
[----:B------:R4:W5:Y:S02]  /*3870*/  LDG.E.LTC128B R18, desc[UR36][R8.64+0xe4] ;  /* 0x0000e42408127981 */ /* 0x000964000c1e1920 */
.L_x_93:
[----:B------:R-:W-:Y:S05]  /*3880*/  BSYNC B1 ;  /* 0x0000000000017941 */ /* 0x000fea0003800000 */
.L_x_92:
[----:B-----5:R-:W-:-:S04]  /*3890*/  FMUL R18, R18, R57 ;  /* 0x0000003912127220 */ /* 0x020fc80000400000 */
[----:B------:R-:W-:Y:S01]  /*38a0*/  FFMA R55, R55, R56, R18 ;  /* 0x0000003837377223 */ /* 0x000fe20000000012 */
[----:B------:R-:W-:Y:S06]  /*38b0*/  @!P2 BRA `(.L_x_94) ;  /* 0x0000000400e0a947 */ /* 0x000fec0003800000 */
[----:B------:R0:W-:Y:S01]  /*38c0*/  STG.E desc[UR36][R10.64+0xe4], R55 ;  /* 0x0000e4370a007986 */ /* 0x0001e2000c101924 */
[----:B------:R-:W-:Y:S05]  /*38d0*/  BRA `(.L_x_94) ;  /* 0x0000000400d87947 */ /* 0x000fea0003800000 */
.L_x_33:
[----:B------:R-:W-:Y:S01]  /*38e0*/  ISETP.GT.AND P0, PT, R22, 0x1, PT ;  /* 0x000000011600780c */ /* 0x000fe20003f04270 */
[----:B------:R-:W-:Y:S01]  /*38f0*/  ULDC.64 UR4, c[0x0][0x5c0] ;  /* 0x0001700000047ab9 */ /* 0x000fe20000000a00 */
[-C--:B------:R-:W-:Y:S01]  /*3900*/  FMUL R3, R24, R56.reuse ;  /* 0x0000003818037220 */ /* 0x080fe20000400000 */
[----:B------:R-:W-:Y:S01]  /*3910*/  LEA R4, P4, R72, UR4, 0x2 ;  /* 0x0000000448047c11 */ /* 0x000fe2000f8810ff */
[-C--:B------:R-:W-:Y:S01]  /*3920*/  FMUL R25, R25, R56.reuse ;  /* 0x0000003819197220 */ /* 0x080fe20000400000 */
[----:B------:R-:W-:Y:S01]  /*3930*/  ISETP.GT.AND P2, PT, R0, RZ, P0 ;  /* 0x000000ff0000720c */ /* 0x000fe20000744270 */
[-C--:B------:R-:W-:Y:S01]  /*3940*/  FMUL R27, R27, R56.reuse ;  /* 0x000000381b1b7220 */ /* 0x080fe20000400000 */
[----:B------:R-:W-:Y:S01]  /*3950*/  LEA.HI.X R5, R72, UR5, R7, 0x2, P4 ;  /* 0x0000000548057c11 */ /* 0x000fe2000a0f1407 */
[-C--:B------:R-:W-:Y:S01]  /*3960*/  FMUL R9, R28, R56.reuse ;  /* 0x000000381c097220 */ /* 0x080fe20000400000 */
[C---:B------:R-:W-:Y:S01]  /*3970*/  ISETP.GT.AND P3, PT, R0.reuse, 0x8, P3 ;  /* 0x000000080000780c */ /* 0x040fe20001f64270 */
[-C--:B------:R-:W-:Y:S01]  /*3980*/  FMUL R29, R29, R56.reuse ;  /* 0x000000381d1d7220 */ /* 0x080fe20000400000 */
[----:B------:R-:W-:Y:S01]  /*3990*/  ISETP.GT.AND P0, PT, R0, 0x8, P0 ;  /* 0x000000080000780c */ /* 0x000fe20000704270 */
[----:B------:R0:W-:Y:S01]  /*39a0*/  @P1 STG.E desc[UR36][R4.64], R3 ;  /* 0x0000000304001986 */ /* 0x0001e2000c101924 */
[----:B------:R-:W-:Y:S01]  /*39b0*/  ISETP.GT.AND P5, PT, R22, 0x8, PT ;  /* 0x000000081600780c */ /* 0x000fe20003fa4270 */
[-C--:B------:R-:W-:Y:S01]  /*39c0*/  FMUL R31, R31, R56.reuse ;  /* 0x000000381f1f7220 */ /* 0x080fe20000400000 */
[C---:B------:R-:W-:Y:S01]  /*39d0*/  SHF.L.U64.HI R7, R62.reuse, 0x2, R63 ;  /* 0x000000023e077819 */ /* 0x040fe2000001023f */
[----:B------:R-:W-:Y:S01]  /*39e0*/  FMUL R33, R33, R56 ;  /* 0x0000003821217220 */ /* 0x000fe20000400000 */
[----:B------:R-:W-:Y:S01]  /*39f0*/  LEA R6, P1, R62, R4, 0x2 ;  /* 0x000000043e067211 */ /* 0x000fe200078210ff */
[----:B------:R-:W-:Y:S01]  /*3a00*/  @P2 STG.E desc[UR36][R4.64+0x4], R25 ;  /* 0x0000041904002986 */ /* 0x000fe2000c101924 */
[----:B------:R-:W-:Y:S01]  /*3a10*/  ISETP.GT.AND P4, PT, R22, 0x9, PT ;  /* 0x000000091600780c */ /* 0x000fe20003f84270 */
[-C--:B------:R-:W-:Y:S01]  /*3a20*/  FMUL R35, R35, R56.reuse ;  /* 0x0000003823237220 */ /* 0x080fe20000400000 */
[C---:B------:R-:W-:Y:S01]  /*3a30*/  ISETP.GT.AND P2, PT, R0.reuse, RZ, P5 ;  /* 0x000000ff0000720c */ /* 0x040fe20002f44270 */
[----:B------:R-:W-:Y:S01]  /*3a40*/  IMAD.X R7, R7, 0x1, R5, P1 ;  /* 0x0000000107077824 */ /* 0x000fe200008e0605 */
[----:B------:R-:W-:Y:S01]  /*3a50*/  ISETP.GT.AND P1, PT, R0, RZ, P4 ;  /* 0x000000ff0000720c */ /* 0x000fe20002724270 */
[-C--:B0-----:R-:W-:Y:S01]  /*3a60*/  FMUL R3, R26, R56.reuse ;  /* 0x000000381a037220 */ /* 0x081fe20000400000 */
[----:B------:R-:W-:Y:S01]  /*3a70*/  ISETP.GT.AND P4, PT, R0, 0x8, P4 ;  /* 0x000000080000780c */ /* 0x000fe20002784270 */
[-C--:B------:R-:W-:Y:S01]  /*3a80*/  FMUL R37, R37, R56.reuse ;  /* 0x0000003825257220 */ /* 0x080fe20000400000 */
[-C--:B------:R-:W-:Y:S01]  /*3a90*/  FMUL R39, R39, R56.reuse ;  /* 0x0000003827277220 */ /* 0x080fe20000400000 */
[-C--:B------:R-:W-:Y:S01]  /*3aa0*/  FMUL R41, R41, R56.reuse ;  /* 0x0000003829297220 */ /* 0x080fe20000400000 */
[----:B------:R0:W-:Y:S01]  /*3ab0*/  @P3 STG.E desc[UR36][R6.64], R3 ;  /* 0x0000000306003986 */ /* 0x0001e2000c101924 */
[----:B------:R-:W-:Y:S01]  /*3ac0*/  ISETP.GT.AND P3, PT, R22, 0x11, PT ;  /* 0x000000111600780c */ /* 0x000fe20003f64270 */
[-C--:B------:R-:W-:Y:S01]  /*3ad0*/  FMUL R43, R43, R56.reuse ;  /* 0x000000382b2b7220 */ /* 0x080fe20000400000 */
[-C--:B------:R-:W-:Y:S01]  /*3ae0*/  FMUL R45, R45, R56.reuse ;  /* 0x000000382d2d7220 */ /* 0x080fe20000400000 */
[----:B------:R-:W-:Y:S01]  /*3af0*/  @P0 STG.E desc[UR36][R6.64+0x4], R27 ;  /* 0x0000041b06000986 */ /* 0x000fe2000c101924 */
[----:B------:R-:W-:Y:S01]  /*3b00*/  ISETP.GT.AND P0, PT, R0, 0x8, P5 ;  /* 0x000000080000780c */ /* 0x000fe20002f04270 */
[-C--:B------:R-:W-:Y:S01]  /*3b10*/  FMUL R47, R47, R56.reuse ;  /* 0x000000382f2f7220 */ /* 0x080fe20000400000 */
[----:B------:R-:W-:Y:S01]  /*3b20*/  ISETP.GT.AND P5, PT, R22, 0x10, PT ;  /* 0x000000101600780c */ /* 0x000fe20003fa4270 */
[----:B------:R1:W-:Y:S01]  /*3b30*/  @P2 STG.E desc[UR36][R4.64+0x20], R9 ;  /* 0x0000200904002986 */ /* 0x0003e2000c101924 */
[-C--:B------:R-:W-:Y:S01]  /*3b40*/  FMUL R49, R49, R56.reuse ;  /* 0x0000003831317220 */ /* 0x080fe20000400000 */
[-C--:B------:R-:W-:Y:S01]  /*3b50*/  FMUL R51, R51, R56.reuse ;  /* 0x0000003833337220 */ /* 0x080fe20000400000 */
[----:B------:R-:W-:Y:S01]  /*3b60*/  ISETP.GT.AND P2, PT, R0, RZ, P5 ;  /* 0x000000ff0000720c */ /* 0x000fe20002f44270 */
[----:B------:R-:W-:Y:S01]  /*3b70*/  @P1 STG.E desc[UR36][R4.64+0x24], R29 ;  /* 0x0000241d04001986 */ /* 0x000fe2000c101924 */
[-C--:B0-----:R-:W-:Y:S01]  /*3b80*/  FMUL R3, R30, R56.reuse ;  /* 0x000000381e037220 */ /* 0x081fe20000400000 */
[C---:B------:R-:W-:Y:S01]  /*3b90*/  ISETP.GT.AND P1, PT, R0.reuse, RZ, P3 ;  /* 0x000000ff0000720c */ /* 0x040fe20001f24270 */
[-C--:B------:R-:W-:Y:S01]  /*3ba0*/  FMUL R53, R53, R56.reuse ;  /* 0x0000003835357220 */ /* 0x080fe20000400000 */
[----:B------:R-:W-:Y:S01]  /*3bb0*/  ISETP.GT.AND P3, PT, R0, 0x8, P3 ;  /* 0x000000080000780c */ /* 0x000fe20001f64270 */
[-C--:B------:R-:W-:Y:S01]  /*3bc0*/  FMUL R11, R54, R56.reuse ;  /* 0x00000038360b7220 */ /* 0x080fe20000400000 */
[----:B------:R0:W-:Y:S01]  /*3bd0*/  @P0 STG.E desc[UR36][R6.64+0x20], R3 ;  /* 0x0000200306000986 */ /* 0x0001e2000c101924 */
[----:B------:R-:W-:Y:S01]  /*3be0*/  ISETP.GT.AND P0, PT, R0, 0x8, P5 ;  /* 0x000000080000780c */ /* 0x000fe20002f04270 */
[-C--:B-1----:R-:W-:Y:S01]  /*3bf0*/  FMUL R9, R32, R56.reuse ;  /* 0x0000003820097220 */ /* 0x082fe20000400000 */
[C---:B------:R-:W-:Y:S01]  /*3c00*/  ISETP.GT.AND P5, PT, R22.reuse, 0x18, PT ;  /* 0x000000181600780c */ /* 0x040fe20003fa4270 */
[----:B------:R-:W-:Y:S01]  /*3c10*/  @P4 STG.E desc[UR36][R6.64+0x24], R31 ;  /* 0x0000241f06004986 */ /* 0x000fe2000c101924 */
[----:B------:R-:W-:Y:S01]  /*3c20*/  ISETP.GT.AND P4, PT, R22, 0x19, PT ;  /* 0x000000191600780c */ /* 0x000fe20003f84270 */
[----:B------:R-:W-:-:S02]  /*3c30*/  FMUL R55, R55, R56 ;  /* 0x0000003837377220 */ /* 0x000fc40000400000 */
[----:B------:R1:W-:Y:S01]  /*3c40*/  @P2 STG.E desc[UR36][R4.64+0x40], R9 ;  /* 0x0000400904002986 */ /* 0x0003e2000c101924 */
[----:B------:R-:W-:-:S03]  /*3c50*/  ISETP.GT.AND P2, PT, R0, RZ, P5 ;  /* 0x000000ff0000720c */ /* 0x000fc60002f44270 */
[----:B------:R-:W-:Y:S01]  /*3c60*/  @P1 STG.E desc[UR36][R4.64+0x44], R33 ;  /* 0x0000442104001986 */ /* 0x000fe2000c101924 */
[----:B------:R-:W-:Y:S01]  /*3c70*/  ISETP.GT.AND P1, PT, R0, RZ, P4 ;  /* 0x000000ff0000720c */ /* 0x000fe20002724270 */
[----:B0-----:R-:W-:Y:S01]  /*3c80*/  FMUL R3, R34, R56 ;  /* 0x0000003822037220 */ /* 0x001fe20000400000 */
[----:B------:R-:W-:-:S04]  /*3c90*/  ISETP.GT.AND P4, PT, R0, 0x8, P4 ;  /* 0x000000080000780c */ /* 0x000fc80002784270 */
[----:B------:R0:W-:Y:S01]  /*3ca0*/  @P0 STG.E desc[UR36][R6.64+0x40], R3 ;  /* 0x0000400306000986 */ /* 0x0001e2000c101924 */
[----:B-1----:R-:W-:Y:S01]  /*3cb0*/  FMUL R9, R36, R56 ;  /* 0x0000003824097220 */ /* 0x002fe20000400000 */
[----:B------:R-:W-:Y:S02]  /*3cc0*/  ISETP.GT.AND P0, PT, R0, 0x8, P5 ;  /* 0x000000080000780c */ /* 0x000fe40002f04270 */
[----:B------:R-:W-:Y:S01]  /*3cd0*/  @P3 STG.E desc[UR36][R6.64+0x44], R35 ;  /* 0x0000442306003986 */ /* 0x000fe2000c101924 */
[----:B------:R-:W-:-:S03]  /*3ce0*/  ISETP.GT.AND P5, PT, R22, 0x20, PT ;  /* 0x000000201600780c */ /* 0x000fc60003fa4270 */
[----:B------:R1:W-:Y:S01]  /*3cf0*/  @P2 STG.E desc[UR36][R4.64+0x60], R9 ;  /* 0x0000600904002986 */ /* 0x0003e2000c101924 */
[----:B------:R-:W-:Y:S02]  /*3d00*/  ISETP.GT.AND P2, PT, R22, 0x21, PT ;  /* 0x000000211600780c */ /* 0x000fe40003f44270 */
[C---:B------:R-:W-:Y:S01]  /*3d10*/  ISETP.GT.AND P3, PT, R0.reuse, RZ, P5 ;  /* 0x000000ff0000720c */ /* 0x040fe20002f64270 */
[----:B------:R-:W-:Y:S01]  /*3d20*/  @P1 STG.E desc[UR36][R4.64+0x64], R37 ;  /* 0x0000642504001986 */ /* 0x000fe2000c101924 */
[----:B------:R-:W-:Y:S01]  /*3d30*/  ISETP.GT.AND P1, PT, R0, RZ, P2 ;  /* 0x000000ff0000720c */ /* 0x000fe20001724270 */
[----:B0-----:R-:W-:Y:S01]  /*3d40*/  FMUL R3, R38, R56 ;  /* 0x0000003826037220 */ /* 0x001fe20000400000 */
[----:B------:R-:W-:-:S04]  /*3d50*/  ISETP.GT.AND P2, PT, R0, 0x8, P2 ;  /* 0x000000080000780c */ /* 0x000fc80001744270 */
[----:B------:R0:W-:Y:S01]  /*3d60*/  @P0 STG.E desc[UR36][R6.64+0x60], R3 ;  /* 0x0000600306000986 */ /* 0x0001e2000c101924 */
[----:B-1----:R-:W-:Y:S01]  /*3d70*/  FMUL R9, R40, R56 ;  /* 0x0000003828097220 */ /* 0x002fe20000400000 */
[----:B------:R-:W-:Y:S02]  /*3d80*/  ISETP.GT.AND P0, PT, R0, 0x8, P5 ;  /* 0x000000080000780c */ /* 0x000fe40002f04270 */
[----:B------:R-:W-:Y:S04]  /*3d90*/  @P4 STG.E desc[UR36][R6.64+0x64], R39 ;  /* 0x0000642706004986 */ /* 0x000fe8000c101924 */
[----:B------:R1:W-:Y:S01]  /*3da0*/  @P3 STG.E desc[UR36][R4.64+0x80], R9 ;  /* 0x0000800904003986 */ /* 0x0003e2000c101924 */
[----:B------:R-:W-:-:S03]  /*3db0*/  ISETP.GT.AND P3, PT, R22, 0x28, PT ;  /* 0x000000281600780c */ /* 0x000fc60003f64270 */
[----:B------:R-:W-:Y:S01]  /*3dc0*/  @P1 STG.E desc[UR36][R4.64+0x84], R41 ;  /* 0x0000842904001986 */ /* 0x000fe2000c101924 */
[----:B------:R-:W-:Y:S01]  /*3dd0*/  ISETP.GT.AND P1, PT, R22, 0x29, PT ;  /* 0x000000291600780c */ /* 0x000fe20003f24270 */
[-C--:B0-----:R-:W-:Y:S01]  /*3de0*/  FMUL R3, R42, R56.reuse ;  /* 0x000000382a037220 */ /* 0x081fe20000400000 */
[C---:B------:R-:W-:Y:S02]  /*3df0*/  ISETP.GT.AND P5, PT, R0.reuse, RZ, P3 ;  /* 0x000000ff0000720c */ /* 0x040fe40001fa4270 */
[----:B------:R-:W-:Y:S02]  /*3e00*/  ISETP.GT.AND P4, PT, R0, RZ, P1 ;  /* 0x000000ff0000720c */ /* 0x000fe40000f84270 */
[----:B------:R0:W-:Y:S01]  /*3e10*/  @P0 STG.E desc[UR36][R6.64+0x80], R3 ;  /* 0x0000800306000986 */ /* 0x0001e2000c101924 */
[----:B-1----:R-:W-:Y:S01]  /*3e20*/  FMUL R9, R44, R56 ;  /* 0x000000382c097220 */ /* 0x002fe20000400000 */
[----:B------:R-:W-:Y:S02]  /*3e30*/  ISETP.GT.AND P3, PT, R0, 0x8, P3 ;  /* 0x000000080000780c */ /* 0x000fe40001f64270 */
[----:B------:R-:W-:Y:S01]  /*3e40*/  @P2 STG.E desc[UR36][R6.64+0x84], R43 ;  /* 0x0000842b06002986 */ /* 0x000fe2000c101924 */
[----:B------:R-:W-:-:S02]  /*3e50*/  ISETP.GT.AND P0, PT, R22, 0x30, PT ;  /* 0x000000301600780c */ /* 0x000fc40003f04270 */
[----:B------:R-:W-:Y:S02]  /*3e60*/  ISETP.GT.AND P1, PT, R0, 0x8, P1 ;  /* 0x000000080000780c */ /* 0x000fe40000f24270 */
[----:B------:R-:W-:Y:S01]  /*3e70*/  ISETP.GT.AND P2, PT, R22, 0x31, PT ;  /* 0x000000311600780c */ /* 0x000fe20003f44270 */
[----:B------:R1:W-:Y:S01]  /*3e80*/  @P5 STG.E desc[UR36][R4.64+0xa0], R9 ;  /* 0x0000a00904005986 */ /* 0x0003e2000c101924 */
[----:B------:R-:W-:Y:S01]  /*3e90*/  ISETP.GT.AND P5, PT, R0, RZ, P0 ;  /* 0x000000ff0000720c */ /* 0x000fe200007a4270 */
[-C--:B0-----:R-:W-:Y:S01]  /*3ea0*/  FMUL R3, R46, R56.reuse ;  /* 0x000000382e037220 */ /* 0x081fe20000400000 */
[C---:B------:R-:W-:Y:S01]  /*3eb0*/  ISETP.GT.AND P0, PT, R0.reuse, 0x8, P0 ;  /* 0x000000080000780c */ /* 0x040fe20000704270 */
[----:B------:R-:W-:Y:S01]  /*3ec0*/  @P4 STG.E desc[UR36][R4.64+0xa4], R45 ;  /* 0x0000a42d04004986 */ /* 0x000fe2000c101924 */
[C---:B------:R-:W-:Y:S02]  /*3ed0*/  ISETP.GT.AND P4, PT, R0.reuse, RZ, P2 ;  /* 0x000000ff0000720c */ /* 0x040fe40001784270 */
[----:B------:R-:W-:Y:S01]  /*3ee0*/  ISETP.GT.AND P2, PT, R0, 0x8, P2 ;  /* 0x000000080000780c */ /* 0x000fe20001744270 */
[----:B------:R0:W-:Y:S01]  /*3ef0*/  @P3 STG.E desc[UR36][R6.64+0xa0], R3 ;  /* 0x0000a00306003986 */ /* 0x0001e2000c101924 */
[----:B------:R-:W-:Y:S01]  /*3f00*/  ISETP.GT.AND P3, PT, R22, 0x39, PT ;  /* 0x000000391600780c */ /* 0x000fe20003f64270 */
[----:B-1----:R-:W-:-:S02]  /*3f10*/  FMUL R9, R48, R56 ;  /* 0x0000003830097220 */ /* 0x002fc40000400000 */
[----:B------:R-:W-:Y:S01]  /*3f20*/  @P1 STG.E desc[UR36][R6.64+0xa4], R47 ;  /* 0x0000a42f06001986 */ /* 0x000fe2000c101924 */
[----:B------:R-:W-:-:S03]  /*3f30*/  ISETP.GT.AND P1, PT, R22, 0x38, PT ;  /* 0x000000381600780c */ /* 0x000fc60003f24270 */
[----:B------:R1:W-:Y:S01]  /*3f40*/  @P5 STG.E desc[UR36][R4.64+0xc0], R9 ;  /* 0x0000c00904005986 */ /* 0x0003e2000c101924 */
[----:B------:R-:W-:Y:S01]  /*3f50*/  ISETP.GT.AND P5, PT, R0, RZ, P3 ;  /* 0x000000ff0000720c */ /* 0x000fe20001fa4270 */
[-C--:B0-----:R-:W-:Y:S02]  /*3f60*/  FMUL R3, R50, R56.reuse ;  /* 0x0000003832037220 */ /* 0x081fe40000400000 */
[----:B------:R-:W-:Y:S01]  /*3f70*/  @P4 STG.E desc[UR36][R4.64+0xc4], R49 ;  /* 0x0000c43104004986 */ /* 0x000fe2000c101924 */
[C---:B------:R-:W-:Y:S02]  /*3f80*/  ISETP.GT.AND P4, PT, R0.reuse, RZ, P1 ;  /* 0x000000ff0000720c */ /* 0x040fe40000f84270 */
[C---:B------:R-:W-:Y:S01]  /*3f90*/  ISETP.GT.AND P1, PT, R0.reuse, 0x8, P1 ;  /* 0x000000080000780c */ /* 0x040fe20000f24270 */
[----:B------:R-:W-:Y:S01]  /*3fa0*/  @P0 STG.E desc[UR36][R6.64+0xc0], R3 ;  /* 0x0000c00306000986 */ /* 0x000fe2000c101924 */
[----:B------:R-:W-:Y:S01]  /*3fb0*/  ISETP.GT.AND P3, PT, R0, 0x8, P3 ;  /* 0x000000080000780c */ /* 0x000fe20001f64270 */
[----:B-1----:R-:W-:-:S02]  /*3fc0*/  FMUL R9, R52, R56 ;  /* 0x0000003834097220 */ /* 0x002fc40000400000 */
[----:B------:R-:W-:Y:S06]  /*3fd0*/  @P2 STG.E desc[UR36][R6.64+0xc4], R51 ;  /* 0x0000c43306002986 */ /* 0x000fec000c101924 */
[----:B------:R-:W-:Y:S04]  /*3fe0*/  @P4 STG.E desc[UR36][R4.64+0xe0], R9 ;  /* 0x0000e00904004986 */ /* 0x000fe8000c101924 */
[----:B------:R0:W-:Y:S02]  /*3ff0*/  @P5 STG.E desc[UR36][R4.64+0xe4], R53 ;  /* 0x0000e43504005986 */ /* 0x0001e4000c101924 */
[----:B0-----:R-:W-:-:S02]  /*4000*/  @P1 IMAD.MOV.U32 R4, RZ, RZ, R6 ;  /* 0x000000ffff041224 */ /* 0x001fc400078e0006 */
[----:B------:R-:W-:-:S05]  /*4010*/  @P1 IMAD.MOV.U32 R5, RZ, RZ, R7 ;  /* 0x000000ffff051224 */ /* 0x000fca00078e0007 */
[----:B------:R0:W-:Y:S04]  /*4020*/  @P1 STG.E desc[UR36][R4.64+0xe0], R11 ;  /* 0x0000e00b04001986 */ /* 0x0001e8000c101924 */
[----:B------:R0:W-:Y:S02]  /*4030*/  @P3 STG.E desc[UR36][R6.64+0xe4], R55 ;  /* 0x0000e43706003986 */ /* 0x0001e4000c101924 */
.L_x_94:
[----:B------:R-:W-:Y:S05]  /*4040*/  BSYNC B0 ;  /* 0x0000000000007941 */ /* 0x000fea0003800000 */
.L_x_32:
[----:B0-2---:R-:W2:Y:S01]  /*4050*/  LDL.64 R4, [R1] ;  /* 0x0000000001047983 */ /* 0x005ea20000100a00 */
[----:B------:R-:W-:Y:S01]  /*4060*/  ULDC.64 UR4, c[0x0][0x650] ;  /* 0x0001940000047ab9 */ /* 0x000fe20000000a00 */
[----:B------:R-:W-:Y:S02]  /*4070*/  IMAD.U32 R0, RZ, RZ, UR44 ;  /* 0x0000002cff007e24 */ /* 0x000fe4000f8e00ff */
[----:B------:R-:W-:Y:S02]  /*4080*/  IMAD.MOV.U32 R22, RZ, RZ, -0x1 ;  /* 0xffffffffff167424 */ /* 0x000fe400078e00ff */
[----:B------:R0:W-:Y:S01]  /*4090*/  SYNCS.ARRIVE.TRANS64.A1T0 RZ, [R0+UR48], RZ ;  /* 0x000000ff00ff79a7 */ /* 0x0001e20008100030 */
[----:B------:R-:W-:Y:S02]  /*40a0*/  IMAD.MOV.U32 R18, RZ, RZ, -0x1 ;  /* 0xffffffffff127424 */ /* 0x000fe400078e00ff */
[----:B------:R-:W-:Y:S01]  /*40b0*/  IMAD.MOV.U32 R19, RZ, RZ, -0x1 ;  /* 0xffffffffff137424 */ /* 0x000fe200078e00ff */
[----:B0-----:R-:W-:-:S02]  /*40c0*/  PRMT R0, RZ, 0x7610, R0 ;  /* 0x00007610ff007816 */ /* 0x001fc40000000000 */
[----:B--2---:R-:W-:-:S05]  /*40d0*/  LEA R16, P0, R4, R16, 0x1 ;  /* 0x0000001004107211 */ /* 0x004fca00078008ff */
[----:B------:R-:W-:Y:S01]  /*40e0*/  IMAD.X R17, R66, 0x1, R17, P0 ;  /* 0x0000000142117824 */ /* 0x000fe200000e0611 */
[----:B------:R-:W-:-:S04]  /*40f0*/  ISETP.GE.U32.AND P0, PT, R16, UR4, PT ;  /* 0x0000000410007c0c */ /* 0x000fc8000bf06070 */
[----:B------:R-:W-:-:S13]  /*4100*/  ISETP.GE.U32.AND.EX P0, PT, R17, UR5, PT, P0 ;  /* 0x0000000511007c0c */ /* 0x000fda000bf06100 */
[----:B------:R-:W-:Y:S05]  /*4110*/  @P0 BRA `(.L_x_95) ;  /* 0x00000004004c0947 */ /* 0x000fea0003800000 */
[----:B---3--:R-:W0:Y:S01]  /*4120*/  LDC.64 R10, c[0x0][0x628] ;  /* 0x00018a00ff0a7b82 */ /* 0x008e220000000a00 */
[----:B------:R-:W2:Y:S01]  /*4130*/  S2R R12, SR_CTAID.X ;  /* 0x00000000000c7919 */ /* 0x000ea20000002500 */
[----:B-1--4-:R-:W-:Y:S02]  /*4140*/  IMAD.MOV.U32 R8, RZ, RZ, R16 ;  /* 0x000000ffff087224 */ /* 0x012fe400078e0010 */
[----:B------:R-:W-:Y:S01]  /*4150*/  IMAD.MOV.U32 R9, RZ, RZ, R17 ;  /* 0x000000ffff097224 */ /* 0x000fe200078e0011 */
[----:B------:R-:W1:Y:S03]  /*4160*/  S2R R18, SR_CTAID.Y ;  /* 0x0000000000127919 */ /* 0x000e660000002600 */
[----:B------:R-:W3:Y:S08]  /*4170*/  LDC R0, c[0x0][0x630] ;  /* 0x00018c00ff007b82 */ /* 0x000ef00000000800 */
[----:B------:R-:W4:Y:S01]  /*4180*/  LDC.64 R14, c[0x0][0x620] ;  /* 0x00018800ff0e7b82 */ /* 0x000f220000000a00 */
[----:B0-----:R-:W-:-:S04]  /*4190*/  ISETP.NE.U32.AND P0, PT, R10, RZ, PT ;  /* 0x000000ff0a00720c */ /* 0x001fc80003f05070 */
[----:B------:R-:W-:-:S13]  /*41a0*/  ISETP.NE.AND.EX P0, PT, R11, RZ, PT, P0 ;  /* 0x000000ff0b00720c */ /* 0x000fda0003f05300 */
[----:B-1234-:R-:W-:Y:S05]  /*41b0*/  @!P0 BRA `(.L_x_96) ;  /* 0x0000000000288947 */ /* 0x01efea0003800000 */
[----:B------:R-:W0:Y:S02]  /*41c0*/  LDC R3, c[0x0][0x634] ;  /* 0x00018d00ff037b82 */ /* 0x000e240000000800 */
[----:B0-----:R-:W-:-:S05]  /*41d0*/  IADD3 R3, P0, R16, R3, RZ ;  /* 0x0000000310037210 */ /* 0x001fca0007f1e0ff */
        /* <DEDUP_REMOVED lines=8> */
.L_x_96:
[-CC-:B------:R-:W-:Y:S01]  /*4260*/  SHF.R.U64 R19, R8, R0.reuse, R9.reuse ;  /* 0x0000000008137219 */ /* 0x180fe20000001209 */
[----:B------:R-:W0:Y:S01]  /*4270*/  LDC.64 R24, c[0x0][0x640] ;  /* 0x00019000ff187b82 */ /* 0x000e220000000a00 */
[----:B------:R-:W-:Y:S01]  /*4280*/  SHF.R.U32.HI R0, RZ, R0, R9 ;  /* 0x00000000ff007219 */ /* 0x000fe20000011609 */
[----:B------:R-:W-:Y:S01]  /*4290*/  ULDC UR4, c[0x0][0x150] ;  /* 0x0000540000047ab9 */ /* 0x000fe20000000800 */
[----:B------:R-:W-:Y:S02]  /*42a0*/  IADD3 R3, P0, RZ, -R19, RZ ;  /* 0x80000013ff037210 */ /* 0x000fe40007f1e0ff */
[----:B------:R-:W-:-:S03]  /*42b0*/  I2FP.F32.U32 R7, R12 ;  /* 0x0000000c00077245 */ /* 0x000fc60000201000 */
[----:B------:R-:W1:Y:S01]  /*42c0*/  LDC R6, c[0x0][0x618] ;  /* 0x00018600ff067b82 */ /* 0x000e620000000800 */
[----:B------:R-:W-:Y:S02]  /*42d0*/  IMAD.X R5, RZ, RZ, ~R0, P0 ;  /* 0x000000ffff057224 */ /* 0x000fe400000e0e00 */
[----:B------:R-:W-:Y:S01]  /*42e0*/  FMUL R7, R7, UR4 ;  /* 0x0000000407077c20 */ /* 0x000fe20008400000 */
[----:B------:R-:W-:Y:S01]  /*42f0*/  ULDC UR4, c[0x0][0x154] ;  /* 0x0000550000047ab9 */ /* 0x000fe20000000800 */
[-C--:B------:R-:W-:Y:S02]  /*4300*/  IMAD R0, R5, R14.reuse, RZ ;  /* 0x0000000e05007224 */ /* 0x080fe400078e02ff */
[C---:B------:R-:W-:Y:S01]  /*4310*/  IMAD.WIDE.U32 R4, R3.reuse, R14, R16 ;  /* 0x0000000e03047225 */ /* 0x040fe200078e0010 */
[----:B------:R-:W2:Y:S01]  /*4320*/  LDC R8, c[0x0][0x608] ;  /* 0x00018200ff087b82 */ /* 0x000ea20000000800 */
[----:B------:R-:W3:Y:S02]  /*4330*/  F2I.U32.TRUNC.NTZ R7, R7 ;  /* 0x0000000700077305 */ /* 0x000ee4000020f000 */
[----:B------:R-:W-:Y:S01]  /*4340*/  IMAD R3, R3, R15, R0 ;  /* 0x0000000f03037224 */ /* 0x000fe200078e0200 */
[----:B------:R-:W-:-:S03]  /*4350*/  I2FP.F32.U32 R0, R18 ;  /* 0x0000001200007245 */ /* 0x000fc60000201000 */
[----:B------:R-:W-:Y:S01]  /*4360*/  IMAD.IADD R3, R5, 0x1, R3 ;  /* 0x0000000105037824 */ /* 0x000fe200078e0203 */
[----:B------:R-:W4:Y:S01]  /*4370*/  LDC R11, c[0x0][0x658] ;  /* 0x00019600ff0b7b82 */ /* 0x000f220000000800 */
[----:B0-----:R-:W-:-:S04]  /*4380*/  ISETP.NE.U32.AND P0, PT, R24, RZ, PT ;  /* 0x000000ff1800720c */ /* 0x001fc80003f05070 */
[----:B------:R-:W-:-:S03]  /*4390*/  ISETP.NE.AND.EX P0, PT, R25, RZ, PT, P0 ;  /* 0x000000ff1900720c */ /* 0x000fc60003f05300 */
[----:B------:R-:W0:Y:S01]  /*43a0*/  LDC R9, c[0x0][0x144] ;  /* 0x00005100ff097b82 */ /* 0x000e220000000800 */
[-C--:B-1----:R-:W-:Y:S01]  /*43b0*/  SHF.R.U64 R10, R4, R6.reuse, R3 ;  /* 0x00000006040a7219 */ /* 0x082fe20000001203 */
[----:B---3--:R-:W-:Y:S01]  /*43c0*/  IMAD.MOV R7, RZ, RZ, -R7 ;  /* 0x000000ffff077224 */ /* 0x008fe200078e0a07 */
[----:B------:R-:W-:Y:S01]  /*43d0*/  SHF.R.U32.HI R3, RZ, R6, R3 ;  /* 0x00000006ff037219 */ /* 0x000fe20000011603 */
[----:B------:R-:W-:-:S04]  /*43e0*/  FMUL R6, R0, UR4 ;  /* 0x0000000400067c20 */ /* 0x000fc80008400000 */
[----:B------:R-:W1:Y:S01]  /*43f0*/  LDC R21, c[0x0][0x148] ;  /* 0x00005200ff157b82 */ /* 0x000e620000000800 */
[----:B------:R3:W0:Y:S01]  /*4400*/  F2I.U32.TRUNC.NTZ R14, R6 ;  /* 0x00000006000e7305 */ /* 0x000622000020f000 */
[-CC-:B--2---:R-:W-:Y:S02]  /*4410*/  SHF.R.U64 R13, R10, R8.reuse, R3.reuse ;  /* 0x000000080a0d7219 */ /* 0x184fe40000001203 */
[----:B------:R-:W-:-:S04]  /*4420*/  SHF.R.U32.HI R0, RZ, R8, R3 ;  /* 0x00000008ff007219 */ /* 0x000fc80000011603 */
[----:B------:R-:W2:Y:S01]  /*4430*/  LDC R20, c[0x0][0x648] ;  /* 0x00019200ff147b82 */ /* 0x000ea20000000800 */
[-CC-:B----4-:R-:W-:Y:S02]  /*4440*/  SHF.R.U64 R15, R13, R11.reuse, R0.reuse ;  /* 0x0000000b0d0f7219 */ /* 0x190fe40000001200 */
[----:B------:R-:W-:-:S03]  /*4450*/  SHF.R.U32.HI R5, RZ, R11, R0 ;  /* 0x0000000bff057219 */ /* 0x000fc60000011600 */
[----:B------:R-:W-:Y:S02]  /*4460*/  IMAD.MOV.U32 R4, RZ, RZ, R15 ;  /* 0x000000ffff047224 */ /* 0x000fe400078e000f */
[----:B------:R-:W4:Y:S01]  /*4470*/  LDC R26, c[0x0][0x638] ;  /* 0x00018e00ff1a7b82 */ /* 0x000f220000000800 */
[----:B0-----:R-:W-:-:S07]  /*4480*/  IMAD R22, R9, R7, R12 ;  /* 0x0000000709167224 */ /* 0x001fce00078e020c */
[----:B------:R-:W0:Y:S08]  /*4490*/  LDC R27, c[0x0][0x610] ;  /* 0x00018400ff1b7b82 */ /* 0x000e300000000800 */
[----:B------:R-:W0:Y:S01]  /*44a0*/  LDC R28, c[0x0][0x600] ;  /* 0x00018000ff1c7b82 */ /* 0x000e220000000800 */
[----:B-123--:R-:W-:Y:S05]  /*44b0*/  @!P0 BRA `(.L_x_97) ;  /* 0x0000000000288947 */ /* 0x00efea0003800000 */
[----:B------:R-:W1:Y:S02]  /*44c0*/  LDC R0, c[0x0][0x64c] ;  /* 0x00019300ff007b82 */ /* 0x000e640000000800 */
[----:B-1----:R-:W-:-:S05]  /*44d0*/  IADD3 R3, P0, R15, R0, RZ ;  /* 0x000000000f037210 */ /* 0x002fca0007f1e0ff */
        /* <DEDUP_REMOVED lines=8> */
.L_x_97:
[----:B------:R-:W-:Y:S01]  /*4560*/  ISETP.NE.AND P0, PT, R2, 0x1, PT ;  /* 0x000000010200780c */ /* 0x000fe20003f05270 */
[----:B------:R-:W-:Y:S01]  /*4570*/  IMAD.MOV R14, RZ, RZ, -R14 ;  /* 0x000000ffff0e7224 */ /* 0x000fe200078e0a0e */
[----:B------:R-:W-:Y:S02]  /*4580*/  SHF.R.U64 R0, R4, R20, R5 ;  /* 0x0000001404007219 */ /* 0x000fe40000001205 */
[----:B------:R-:W-:Y:S02]  /*4590*/  LOP3.LUT R3, R13, R68, RZ, 0xc0, !PT ;  /* 0x000000440d037212 */ /* 0x000fe400078ec0ff */
[----:B------:R-:W-:Y:S01]  /*45a0*/  LOP3.LUT R5, R10, R67, RZ, 0xc0, !PT ;  /* 0x000000430a057212 */ /* 0x000fe200078ec0ff */
[----:B------:R-:W-:Y:S02]  /*45b0*/  IMAD.MOV R4, RZ, RZ, -R0 ;  /* 0x000000ffff047224 */ /* 0x000fe400078e0a00 */
[----:B------:R-:W-:Y:S02]  /*45c0*/  IMAD R3, R64, R0, R3 ;  /* 0x0000000040037224 */ /* 0x000fe400078e0203 */
[----:B----4-:R-:W-:-:S02]  /*45d0*/  IMAD R0, R4, R26, R15 ;  /* 0x0000001a04007224 */ /* 0x010fc400078e020f */
[----:B------:R-:W-:Y:S02]  /*45e0*/  @P0 IMAD R22, R21, R14, R18 ;  /* 0x0000000e15160224 */ /* 0x000fe400078e0212 */
[----:B------:R-:W-:Y:S02]  /*45f0*/  IMAD.MOV.U32 R4, RZ, RZ, 0x1 ;  /* 0x00000001ff047424 */ /* 0x000fe400078e00ff */
[----:B0-----:R-:W-:Y:S02]  /*4600*/  IMAD R22, R3, R27, R22 ;  /* 0x0000001b03167224 */ /* 0x001fe400078e0216 */
[----:B------:R-:W-:Y:S01]  /*4610*/  IMAD R3, R0, R28, R5 ;  /* 0x0000001c00037224 */ /* 0x000fe200078e0205 */
[----:B------:R-:W-:-:S04]  /*4620*/  PRMT R0, R4, 0x7610, R0 ;  /* 0x0000761004007816 */ /* 0x000fc80000000000 */
[----:B------:R-:W-:Y:S02]  /*4630*/  SEL R18, R3, R22, !P0 ;  /* 0x0000001603127207 */ /* 0x000fe40004000000 */
[----:B------:R-:W-:-:S07]  /*4640*/  SEL R22, R22, R3, !P0 ;  /* 0x0000000316167207 */ /* 0x000fce0004000000 */
.L_x_95:
[----:B------:R-:W-:Y:S01]  /*4650*/  LOP3.LUT P0, RZ, R0, 0xff, RZ, 0xc0, !PT ;  /* 0x000000ff00ff7812 */ /* 0x000fe2000780c0ff */
[----:B------:R-:W-:Y:S01]  /*4660*/  UIMAD.WIDE.U32 UR4, UR38, -0x55555555, URZ ;  /* 0xaaaaaaab260478a5 */ /* 0x000fe2000f8e003f */
[----:B------:R-:W-:-:S03]  /*4670*/  LOP3.LUT R75, R75, 0x1, RZ, 0x3c, !PT ;  /* 0x000000014b4b7812 */ /* 0x000fc600078e3cff */
[----:B------:R-:W-:-:S04]  /*4680*/  USHF.R.U32.HI UR4, URZ, 0x2, UR5 ;  /* 0x000000023f047899 */ /* 0x000fc80008011605 */
[----:B------:R-:W-:-:S04]  /*4690*/  UIMAD UR38, UR4, -0x6, UR38 ;  /* 0xfffffffa042678a4 */ /* 0x000fc8000f8e0226 */
[----:B------:R-:W-:Y:S08]  /*46a0*/  @P0 BRA `(.L_x_98) ;  /* 0xffffffcc00cc0947 */ /* 0x000ff0000383ffff */
[----:B------:R-:W-:Y:S05]  /*46b0*/  EXIT ;  /* 0x000000000000794d */ /* 0x000fea0003800000 */
.L_x_13:
[----:B------:R-:W-:-:S08]  /*46c0*/  ISETP.NE.AND P0, PT, R14, RZ, PT ;  /* 0x000000ff0e00720c */ /* 0x000fd00003f05270 */
[----:B0-----:R-:W0:-:S00]  /*46d0*/  USETMAXREG.DEALLOC.CTAPOOL 0x28 ;  /* 0x00000028000079c8 */ /* 0x001e0000080e0500 */
[----:B------:R-:W-:Y:S05]  /*46e0*/  @P0 EXIT ;  /* 0x000000000000094d */ /* 0x000fea0003800000 */
[----:B0-----:R-:W-:Y:S01]  /*46f0*/  LOP3.LUT P0, RZ, R3, 0xff, RZ, 0xc0, !PT ;  /* 0x000000ff03ff7812 */ /* 0x001fe2000780c0ff */
[----:B------:R-:W-:Y:S02]  /*4700*/  IMAD.MOV.U32 R3, RZ, RZ, 0x1 ;  /* 0x00000001ff037424 */ /* 0x000fe400078e00ff */
[----:B------:R-:W-:-:S10]  /*4710*/  IMAD.MOV.U32 R8, RZ, RZ, RZ ;  /* 0x000000ffff087224 */ /* 0x000fd400078e00ff */
[----:B------:R-:W-:Y:S05]  /*4720*/  @!P0 BRA `(.L_x_99) ;  /* 0x0000000c00348947 */ /* 0x000fea0003800000 */
[----:B------:R-:W-:Y:S01]  /*4730*/  LOP3.LUT P0, RZ, R4, 0x1f, RZ, 0xc0, !PT ;  /* 0x0000001f04ff7812 */ /* 0x000fe2000780c0ff */
[----:B------:R-:W-:Y:S01]  /*4740*/  ULDC UR5, c[0x0][0x658] ;  /* 0x0001960000057ab9 */ /* 0x000fe20000000800 */
[----:B------:R-:W-:Y:S01]  /*4750*/  UMOV UR6, 0xffffffff ;  /* 0xffffffff00067882 */ /* 0x000fe20000000000 */
[----:B------:R-:W-:Y:S01]  /*4760*/  BSSY B0, `(.L_x_99) ;  /* 0x00000c9000007945 */ /* 0x000fe20003800000 */
[----:B------:R-:W-:Y:S01]  /*4770*/  USHF.L.U32 UR6, UR6, UR5, URZ ;  /* 0x0000000506067299 */ /* 0x000fe2000800063f */
[C---:B------:R-:W-:Y:S01]  /*4780*/  ISETP.NE.AND P2, PT, R5.reuse, RZ, PT ;  /* 0x000000ff0500720c */ /* 0x040fe20003f45270 */
[----:B------:R-:W-:Y:S01]  /*4790*/  UMOV UR7, 0x1 ;  /* 0x0000000100077882 */ /* 0x000fe20000000000 */
[----:B------:R-:W-:Y:S01]  /*47a0*/  ISETP.NE.OR P0, PT, R5, RZ, !P0 ;  /* 0x000000ff0500720c */ /* 0x000fe20004705670 */
[----:B------:R-:W-:Y:S01]  /*47b0*/  IMAD.MOV.U32 R10, RZ, RZ, 0x1 ;  /* 0x00000001ff0a7424 */ /* 0x000fe200078e00ff */
[----:B------:R-:W-:Y:S01]  /*47c0*/  LOP3.LUT R9, R23, 0x2, RZ, 0xfc, !PT ;  /* 0x0000000217097812 */ /* 0x000fe200078efcff */
[----:B------:R-:W-:Y:S01]  /*47d0*/  IMAD.MOV.U32 R3, RZ, RZ, 0x1 ;  /* 0x00000001ff037424 */ /* 0x000fe200078e00ff */
[----:B------:R-:W-:Y:S01]  /*47e0*/  ULDC UR4, c[0x0][0x600] ;  /* 0x0001800000047ab9 */ /* 0x000fe20000000800 */
[----:B------:R-:W-:Y:S01]  /*47f0*/  IMAD.MOV.U32 R8, RZ, RZ, RZ ;  /* 0x000000ffff087224 */ /* 0x000fe200078e00ff */
[----:B------:R-:W-:-:S02]  /*4800*/  USHF.L.U32 UR13, UR7, UR5, URZ ;  /* 0x00000005070d7299 */ /* 0x000fc4000800063f */
[----:B------:R-:W-:Y:S02]  /*4810*/  UIADD3 UR21, UR40, 0x1, URZ ;  /* 0x0000000128157890 */ /* 0x000fe4000fffe03f */
[----:B------:R-:W-:Y:S02]  /*4820*/  UIADD3 UR4, UR4, -0x1, URZ ;  /* 0xffffffff04047890 */ /* 0x000fe4000fffe03f */
[----:B------:R-:W-:Y:S01]  /*4830*/  ULOP3.LUT UR5, URZ, UR6, URZ, 0x33, !UPT ;  /* 0x000000063f057292 */ /* 0x000fe2000f8e333f */
[----:B------:R-:W-:-:S11]  /*4840*/  ULDC.64 UR22, c[0x0][0x198] ;  /* 0x0000660000167ab9 */ /* 0x000fd60000000a00 */
.L_x_111:
[----:B------:R-:W-:-:S03]  /*4850*/  UMOV UR6, 0xffffffff ;  /* 0xffffffff00067882 */ /* 0x000fc60000000000 */
[----:B------:R-:W-:Y:S05]  /*4860*/  BRA.DIV UR6, `(.L_x_100) ;  /* 0x0000001206487947 */ /* 0x000fea000b800000 */
[----:B------:R-:W-:-:S13]  /*4870*/  ELECT P6, URZ, PT ;  /* 0x00000000003f782f */ /* 0x000fda00038c0000 */
.L_x_126:
[----:B------:R-:W0:Y:S01]  /*4880*/  LDC R4, c[0x0][0x28c] ;  /* 0x0000a300ff047b82 */ /* 0x000e220000000800 */
[----:B------:R-:W-:Y:S01]  /*4890*/  BSSY B1, `(.L_x_101) ;  /* 0x0000041000017945 */ /* 0x000fe20003800000 */
[----:B0-----:R-:W-:-:S13]  /*48a0*/  ISETP.LT.OR P6, PT, R4, 0x1, !P6 ;  /* 0x000000010400780c */ /* 0x001fda00077c1670 */
[----:B------:R-:W-:Y:S05]  /*48b0*/  @P6 BRA `(.L_x_102) ;  /* 0x0000000000f86947 */ /* 0x000fea0003800000 */
[----:B------:R-:W-:Y:S02]  /*48c0*/  IMAD.SHL.U32 R22, R22, 0x40, RZ ;  /* 0x0000004016167824 */ /* 0x000fe400078e00ff */
[----:B------:R-:W-:Y:S02]  /*48d0*/  IMAD.SHL.U32 R18, R18, 0x40, RZ ;  /* 0x0000004012127824 */ /* 0x000fe400078e00ff */
[----:B------:R-:W-:Y:S02]  /*48e0*/  IMAD.MOV.U32 R13, RZ, RZ, RZ ;  /* 0x000000ffff0d7224 */ /* 0x000fe400078e00ff */
[----:B------:R-:W-:Y:S02]  /*48f0*/  IMAD.U32 R14, RZ, RZ, UR21 ;  /* 0x00000015ff0e7e24 */ /* 0x000fe4000f8e00ff */
[----:B------:R-:W-:Y:S02]  /*4900*/  IMAD.MOV.U32 R4, RZ, RZ, R3 ;  /* 0x000000ffff047224 */ /* 0x000fe400078e0003 */
[----:B------:R-:W-:-:S07]  /*4910*/  IMAD.MOV.U32 R5, RZ, RZ, R8 ;  /* 0x000000ffff057224 */ /* 0x000fce00078e0008 */
.L_x_106:
[----:B------:R-:W0:Y:S01]  /*4920*/  S2R R7, SR_CgaCtaId ;  /* 0x0000000000077919 */ /* 0x000e220000008800 */
[----:B------:R-:W-:-:S04]  /*4930*/  MOV R6, 0x400 ;  /* 0x0000040000067802 */ /* 0x000fc80000000f00 */
[----:B0-----:R-:W-:Y:S02]  /*4940*/  LEA R12, R7, R6, 0x18 ;  /* 0x00000006070c7211 */ /* 0x001fe400078ec0ff */
[----:B------:R-:W-:Y:S01]  /*4950*/  SHF.L.U32 R6, R4, 0x1f, RZ ;  /* 0x0000001f04067819 */ /* 0x000fe200000006ff */
[----:B------:R-:W0:Y:S02]  /*4960*/  @!P2 LDC R7, c[0x0][0x500] ;  /* 0x00014000ff07ab82 */ /* 0x000e240000000800 */
[----:B------:R-:W-:-:S04]  /*4970*/  IMAD R11, R5, 0x8, R12 ;  /* 0x00000008050b7824 */ /* 0x000fc800078e020c */
[----:B------:R-:W1:Y:S02]  /*4980*/  SYNCS.PHASECHK.TRANS64.TRYWAIT P1, [R11+URZ+0x30], R6 ;  /* 0x000030060b0075a7 */ /* 0x000e64000802017f */
[----:B-1----:R-:W-:Y:S05]  /*4990*/  @!P1 BRA `(.L_x_103) ;  /* 0x00000010001c9947 */ /* 0x002fea0003800000 */
.L_x_127:
[----:B-1----:R-:W-:Y:S01]  /*49a0*/  PRMT R6, R9, 0x9910, RZ ;  /* 0x0000991009067816 */ /* 0x002fe200000000ff */
[----:B0-----:R0:W-:Y:S03]  /*49b0*/  @!P2 SYNCS.ARRIVE.TRANS64 RZ, [R11+URZ], R7 ;  /* 0x000000070bffa9a7 */ /* 0x0011e6000800003f */
[----:B------:R-:W-:-:S13]  /*49c0*/  ISETP.NE.AND P1, PT, R6, 0x2, PT ;  /* 0x000000020600780c */ /* 0x000fda0003f25270 */
[----:B0-----:R-:W-:Y:S05]  /*49d0*/  @P1 BRA `(.L_x_104) ;  /* 0x0000000000041947 */ /* 0x001fea0003800000 */
[----:B------:R-:W-:Y:S01]  /*49e0*/  BPT.TRAP 0x1 ;  /* 0x000000040000795c */ /* 0x000fe20000300000 */
.L_x_104:
[----:B------:R-:W-:Y:S05]  /*49f0*/  @P0 BRA `(.L_x_105) ;  /* 0x0000000000040947 */ /* 0x000fea0003800000 */
[----:B------:R-:W-:Y:S01]  /*4a00*/  BPT.TRAP 0x1 ;  /* 0x000000040000795c */ /* 0x000fe20000300000 */
.L_x_105:
[----:B------:R-:W-:Y:S01]  /*4a10*/  IMAD R12, R5, 0x4000, R12 ;  /* 0x00004000050c7824 */ /* 0x000fe200078e020c */
[----:B------:R-:W-:Y:S01]  /*4a20*/  R2UR UR34, R13 ;  /* 0x000000000d2272ca */ /* 0x000fe200000e0000 */
[----:B------:R-:W-:Y:S01]  /*4a30*/  VIADD R14, R14, 0xffffffff ;  /* 0xffffffff0e0e7836 */ /* 0x000fe20000000000 */
[----:B------:R-:W-:Y:S01]  /*4a40*/  R2UR UR33, R11 ;  /* 0x000000000b2172ca */ /* 0x000fe200000e0000 */
[----:B------:R-:W-:Y:S01]  /*4a50*/  UIADD3 UR6, UP0, UR22, 0xf0, URZ ;  /* 0x000000f016067890 */ /* 0x000fe2000ff1e03f */
[----:B------:R-:W-:Y:S01]  /*4a60*/  R2UR UR8, R12 ;  /* 0x000000000c0872ca */ /* 0x000fe200000e0000 */
[----:B------:R-:W-:Y:S01]  /*4a70*/  UIADD3 UR30, UP1, UR22, 0x1f0, URZ ;  /* 0x000001f0161e7890 */ /* 0x000fe2000ff3e03f */
[----:B------:R-:W-:Y:S01]  /*4a80*/  R2UR UR35, R22 ;  /* 0x00000000162372ca */ /* 0x000fe200000e0000 */
[----:B------:R-:W-:Y:S01]  /*4a90*/  UIADD3.X UR7, URZ, UR23, URZ, UP0, !UPT ;  /* 0x000000173f077290 */ /* 0x000fe200087fe43f */
[----:B------:R-:W-:Y:S01]  /*4aa0*/  R2UR UR36, R19 ;  /* 0x00000000132472ca */ /* 0x000fe200000e0000 */
[----:B------:R-:W-:Y:S01]  /*4ab0*/  UIADD3.X UR31, URZ, UR23, URZ, UP1, !UPT ;  /* 0x000000173f1f7290 */ /* 0x000fe20008ffe43f */
[----:B------:R-:W-:Y:S01]  /*4ac0*/  R2UR UR19, R18 ;  /* 0x00000000121372ca */ /* 0x000fe200000e0000 */
[----:B------:R-:W-:Y:S01]  /*4ad0*/  VIADD R5, R5, 0x1 ;  /* 0x0000000105057836 */ /* 0x000fe20000000000 */
[----:B------:R-:W-:Y:S01]  /*4ae0*/  ISETP.GT.AND P3, PT, R14, 0x1, PT ;  /* 0x000000010e00780c */ /* 0x000fe20003f64270 */
[----:B------:R-:W-:Y:S01]  /*4af0*/  UIADD3 UR26, UR34, 0x20, URZ ;  /* 0x00000020221a7890 */ /* 0x000fe2000fffe03f */
[----:B------:R-:W-:Y:S01]  /*4b00*/  VIADD R13, R13, 0x40 ;  /* 0x000000400d0d7836 */ /* 0x000fe20000000000 */
[----:B------:R-:W-:Y:S01]  /*4b10*/  UMOV UR14, 0x0 ;  /* 0x00000000000e7882 */ /* 0x000fe20000000000 */
[----:B------:R-:W-:Y:S01]  /*4b20*/  UMOV UR15, 0x10000000 ;  /* 0x10000000000f7882 */ /* 0x000fe20000000000 */
[----:B------:R-:W-:Y:S01]  /*4b30*/  UIADD3 UR32, UR8, 0x180, URZ ;  /* 0x0000018008207890 */ /* 0x000fe2000fffe03f */
[----:B------:R-:W-:Y:S01]  /*4b40*/  ISETP.NE.AND P1, PT, R5, 0x6, PT ;  /* 0x000000060500780c */ /* 0x000fe20003f25270 */
[----:B------:R-:W-:-:S02]  /*4b50*/  UIADD3 UR24, UR8, 0x2180, URZ ;  /* 0x0000218008187890 */ /* 0x000fc4000fffe03f */
[----:B------:R-:W-:Y:S01]  /*4b60*/  UIADD3 UR16, UR8, 0x18180, URZ ;  /* 0x0001818008107890 */ /* 0x000fe2000fffe03f */
[----:B------:R-:W-:Y:S01]  /*4b70*/  SEL R7, RZ, 0x1, P1 ;  /* 0x00000001ff077807 */ /* 0x000fe20000800000 */
[----:B------:R-:W-:Y:S01]  /*4b80*/  UIADD3 UR8, UR8, 0x1a180, URZ ;  /* 0x0001a18008087890 */ /* 0x000fe2000fffe03f */
[----:B------:R-:W-:Y:S01]  /*4b90*/  SEL R5, R5, RZ, P1 ;  /* 0x000000ff05057207 */ /* 0x000fe20000800000 */
[----:B------:R-:W-:Y:S01]  /*4ba0*/  UMOV UR25, UR33 ;  /* 0x0000002100197c82 */ /* 0x000fe20008000000 */
[----:B------:R-:W-:Y:S01]  /*4bb0*/  UMOV UR27, UR35 ;  /* 0x00000023001b7c82 */ /* 0x000fe20008000000 */
[----:B------:R-:W-:Y:S01]  /*4bc0*/  UMOV UR28, UR36 ;  /* 0x00000024001c7c82 */ /* 0x000fe20008000000 */
[----:B------:R-:W-:Y:S01]  /*4bd0*/  UMOV UR17, UR33 ;  /* 0x0000002100117c82 */ /* 0x000fe20008000000 */
[----:B------:R-:W-:Y:S01]  /*4be0*/  UMOV UR18, UR34 ;  /* 0x0000002200127c82 */ /* 0x000fe20008000000 */
[----:B------:R-:W-:Y:S01]  /*4bf0*/  UMOV UR20, UR36 ;  /* 0x0000002400147c82 */ /* 0x000fe20008000000 */
[----:B------:R0:W-:Y:S01]  /*4c00*/  UTMALDG.3D [UR32], [UR6], desc[UR14] ;  /* 0x00000e20060075b4 */ /* 0x0001e20008011000 */
[----:B------:R-:W-:Y:S01]  /*4c10*/  UMOV UR9, UR33 ;  /* 0x0000002100097c82 */ /* 0x000fe20008000000 */
[----:B------:R-:W-:Y:S01]  /*4c20*/  UMOV UR11, UR19 ;  /* 0x00000013000b7c82 */ /* 0x000fe20008000000 */
[----:B------:R-:W-:Y:S01]  /*4c30*/  UMOV UR12, UR36 ;  /* 0x00000024000c7c82 */ /* 0x000fe20008000000 */
[----:B------:R-:W-:Y:S01]  /*4c40*/  UMOV UR10, UR26 ;  /* 0x0000001a000a7c82 */ /* 0x000fe20008000000 */
[----:B------:R-:W-:Y:S01]  /*4c50*/  LOP3.LUT R4, R4, R7, RZ, 0x3c, !PT ;  /* 0x0000000704047212 */ /* 0x000fe200078e3cff */
[----:B------:R0:W-:Y:S01]  /*4c60*/  UTMALDG.3D [UR24], [UR6], desc[UR14] ;  /* 0x00000e18060075b4 */ /* 0x0001e20008011000 */
[----:B------:R0:W-:Y:S01]  /*4c70*/  UTMALDG.3D [UR16], [UR30], desc[UR14] ;  /* 0x00000e101e0075b4 */ /* 0x0001e20008011000 */
[----:B------:R0:W-:Y:S02]  /*4c80*/  UTMALDG.3D [UR8], [UR30], desc[UR14] ;  /* 0x00000e081e0075b4 */ /* 0x0001e40008011000 */
[----:B0-----:R-:W-:Y:S05]  /*4c90*/  @P3 BRA `(.L_x_106) ;  /* 0xfffffffc00203947 */ /* 0x001fea000383ffff */
.L_x_102:
[----:B------:R-:W-:Y:S05]  /*4ca0*/  BSYNC B1 ;  /* 0x0000000000017941 */ /* 0x000fea0003800000 */
.L_x_101:
[----:B------:R-:W2:Y:S01]  /*4cb0*/  LDL.64 R20, [R1] ;  /* 0x0000000001147983 */ /* 0x000ea20000100a00 */
[----:B------:R-:W-:Y:S01]  /*4cc0*/  LOP3.LUT P4, RZ, R10, 0xff, RZ, 0xc0, !PT ;  /* 0x000000ff0aff7812 */ /* 0x000fe2000788c0ff */
[----:B------:R-:W-:Y:S01]  /*4cd0*/  VIADD R7, R8, UR40 ;  /* 0x0000002808077c36 */ /* 0x000fe20008000000 */
[----:B------:R-:W-:Y:S01]  /*4ce0*/  ULDC.64 UR6, c[0x0][0x650] ;  /* 0x0001940000067ab9 */ /* 0x000fe20000000a00 */
[----:B------:R-:W-:Y:S01]  /*4cf0*/  IMAD.U32 R8, RZ, RZ, UR40 ;  /* 0x00000028ff087e24 */ /* 0x000fe2000f8e00ff */
[----:B------:R-:W-:Y:S01]  /*4d00*/  UISETP.GE.U32.AND UP0, UPT, UR40, 0x6, UPT ;  /* 0x000000062800788c */ /* 0x000fe2000bf06070 */
[----:B------:R-:W-:Y:S01]  /*4d10*/  BSSY B1, `(.L_x_107) ;  /* 0x000006b000017945 */ /* 0x000fe20003800000 */
[----:B------:R-:W-:Y:S01]  /*4d20*/  ISETP.GT.U32.AND P1, PT, R7, 0x5, PT ;  /* 0x000000050700780c */ /* 0x000fe20003f24070 */
[----:B------:R-:W-:Y:S01]  /*4d30*/  IMAD.MOV.U32 R22, RZ, RZ, -0x1 ;  /* 0xffffffffff167424 */ /* 0x000fe200078e00ff */
[----:B------:R-:W-:Y:S01]  /*4d40*/  PRMT R10, RZ, 0x7610, R10 ;  /* 0x00007610ff0a7816 */ /* 0x000fe2000000000a */
[----:B------:R-:W-:Y:S01]  /*4d50*/  IMAD.MOV.U32 R18, RZ, RZ, -0x1 ;  /* 0xffffffffff127424 */ /* 0x000fe200078e00ff */
[----:B------:R-:W-:Y:S01]  /*4d60*/  ISETP.LT.U32.AND P1, PT, R8, 0x6, P1 ;  /* 0x000000060800780c */ /* 0x000fe20000f21070 */
[----:B------:R-:W-:Y:S01]  /*4d70*/  IMAD.MOV.U32 R19, RZ, RZ, -0x1 ;  /* 0xffffffffff137424 */ /* 0x000fe200078e00ff */
[----:B------:R-:W-:Y:S01]  /*4d80*/  PLOP3.LUT P3, PT, PT, PT, UP0, 0x80, 0x0 ;  /* 0x000000000000781c */ /* 0x000fe20003f6f008 */
[----:B------:R-:W0:Y:S01]  /*4d90*/  @P4 S2R R5, SR_CgaCtaId ;  /* 0x0000000000054919 */ /* 0x000e220000008800 */
[----:B------:R-:W-:-:S04]  /*4da0*/  @P4 MOV R4, 0x400 ;  /* 0x0000040000044802 */ /* 0x000fc80000000f00 */
[----:B0-----:R-:W-:Y:S01]  /*4db0*/  @P4 LEA R6, R5, R4, 0x18 ;  /* 0x0000000405064211 */ /* 0x001fe200078ec0ff */
[----:B------:R-:W-:Y:S01]  /*4dc0*/  IMAD.WIDE.U32 R4, R7, -0x55555555, RZ ;  /* 0xaaaaaaab07047825 */ /* 0x000fe200078e00ff */
[----:B------:R-:W-:Y:S02]  /*4dd0*/  SEL R4, RZ, 0x1, !P1 ;  /* 0x00000001ff047807 */ /* 0x000fe40004800000 */
[----:B------:R0:W-:Y:S02]  /*4de0*/  @P4 SYNCS.ARRIVE.TRANS64.A1T0 RZ, [R6+URZ+0x98], RZ ;  /* 0x000098ff06ff49a7 */ /* 0x0001e4000810003f */
[----:B------:R-:W-:Y:S02]  /*4df0*/  LOP3.LUT R3, R3, R4, RZ, 0x3c, !PT ;  /* 0x0000000403037212 */ /* 0x000fe400078e3cff */
[----:B------:R-:W-:Y:S02]  /*4e00*/  PRMT R4, RZ, 0x7610, R4 ;  /* 0x00007610ff047816 */ /* 0x000fe40000000004 */
[----:B0-----:R-:W-:-:S04]  /*4e10*/  SHF.R.U32.HI R6, RZ, 0x2, R5 ;  /* 0x00000002ff067819 */ /* 0x001fc80000011605 */
[----:B------:R-:W-:Y:S01]  /*4e20*/  @P3 LOP3.LUT R3, R3, 0x1, R6, 0x78, !PT ;  /* 0x0000000103033812 */ /* 0x000fe200078e7806 */
[----:B------:R-:W-:Y:S01]  /*4e30*/  IMAD R8, R6, -0x6, R7 ;  /* 0xfffffffa06087824 */ /* 0x000fe200078e0207 */
[----:B--2---:R-:W-:-:S04]  /*4e40*/  IADD3 R16, P4, R16, R20, RZ ;  /* 0x0000001410107210 */ /* 0x004fc80007f9e0ff */
[----:B------:R-:W-:Y:S01]  /*4e50*/  ISETP.GE.U32.AND P1, PT, R16, UR6, PT ;  /* 0x0000000610007c0c */ /* 0x000fe2000bf26070 */
[----:B------:R-:W-:-:S05]  /*4e60*/  IMAD.X R17, R17, 0x1, R0, P4 ;  /* 0x0000000111117824 */ /* 0x000fca00020e0600 */
[----:B------:R-:W-:-:S13]  /*4e70*/  ISETP.GE.U32.AND.EX P1, PT, R17, UR7, PT, P1 ;  /* 0x0000000711007c0c */ /* 0x000fda000bf26110 */
[----:B------:R-:W-:Y:S05]  /*4e80*/  @P1 BRA `(.L_x_108) ;  /* 0x00000004004c1947 */ /* 0x000fea0003800000 */
[----:B------:R-:W0:Y:S01]  /*4e90*/  S2R R12, SR_CTAID.X ;  /* 0x00000000000c7919 */ /* 0x000e220000002500 */
[----:B------:R-:W-:Y:S01]  /*4ea0*/  ULDC.64 UR6, c[0x0][0x628] ;  /* 0x00018a0000067ab9 */ /* 0x000fe20000000a00 */
[----:B------:R-:W1:Y:S01]  /*4eb0*/  LDC R13, c[0x0][0x144] ;  /* 0x00005100ff0d7b82 */ /* 0x000e620000000800 */
[----:B------:R-:W-:Y:S01]  /*4ec0*/  ISETP.NE.U32.AND P1, PT, RZ, UR6, PT ;  /* 0x00000006ff007c0c */ /* 0x000fe2000bf25070 */
[----:B------:R-:W2:Y:S01]  /*4ed0*/  S2R R11, SR_CTAID.Y ;  /* 0x00000000000b7919 */ /* 0x000ea20000002600 */
[----:B------:R-:W-:Y:S01]  /*4ee0*/  ULDC UR8, c[0x0][0x150] ;  /* 0x0000540000087ab9 */ /* 0x000fe20000000800 */
[----:B------:R-:W-:Y:S01]  /*4ef0*/  ULDC UR9, c[0x0][0x630] ;  /* 0x00018c0000097ab9 */ /* 0x000fe20000000800 */
[----:B------:R-:W-:Y:S01]  /*4f00*/  ISETP.NE.AND.EX P1, PT, RZ, UR7, PT, P1 ;  /* 0x00000007ff007c0c */ /* 0x000fe2000bf25310 */
[----:B------:R-:W-:Y:S01]  /*4f10*/  IMAD.MOV.U32 R4, RZ, RZ, R16 ;  /* 0x000000ffff047224 */ /* 0x000fe200078e0010 */
[----:B0-----:R-:W-:-:S05]  /*4f20*/  I2FP.F32.U32 R5, R12 ;  /* 0x0000000c00057245 */ /* 0x001fca0000201000 */
[----:B------:R-:W-:Y:S01]  /*4f30*/  FMUL R14, R5, UR8 ;  /* 0x00000008050e7c20 */ /* 0x000fe20008400000 */
[----:B------:R-:W-:-:S05]  /*4f40*/  IMAD.MOV.U32 R5, RZ, RZ, R17 ;  /* 0x000000ffff057224 */ /* 0x000fca00078e0011 */
[----:B--2---:R-:W-:Y:S05]  /*4f50*/  @!P1 BRA `(.L_x_109) ;  /* 0x0000000000289947 */ /* 0x004fea0003800000 */
[----:B------:R-:W-:Y:S02]  /*4f60*/  ULDC UR8, c[0x0][0x634] ;  /* 0x00018d0000087ab9 */ /* 0x000fe40000000800 */
[----:B------:R-:W-:-:S05]  /*4f70*/  IADD3 R5, P1, R16, UR8, RZ ;  /* 0x0000000810057c10 */ /* 0x000fca000ff3e0ff */
[----:B------:R-:W-:-:S04]  /*4f80*/  IMAD.X R15, RZ, RZ, R17, P1 ;  /* 0x000000ffff0f7224 */ /* 0x000fc800008e0611 */
[----:B------:R-:W-:-:S04]  /*4f90*/  IMAD.WIDE.U32 R6, R15, UR6, RZ ;  /* 0x000000060f067c25 */ /* 0x000fc8000f8e00ff */
[----:B------:R-:W-:-:S04]  /*4fa0*/  IMAD.WIDE.U32 R6, P1, R5, UR7, R6 ;  /* 0x0000000705067c25 */ /* 0x000fc8000f820006 */
[----:B------:R-:W-:-:S04]  /*4fb0*/  IMAD.WIDE.U32 R4, R5, UR6, RZ ;  /* 0x0000000605047c25 */ /* 0x000fc8000f8e00ff */
[----:B------:R-:W-:Y:S01]  /*4fc0*/  IMAD.MOV.U32 R4, RZ, RZ, R7 ;  /* 0x000000ffff047224 */ /* 0x000fe200078e0007 */
[----:B------:R-:W-:Y:S01]  /*4fd0*/  IADD3 RZ, P3, R5, R6, RZ ;  /* 0x0000000605ff7210 */ /* 0x000fe20007f7e0ff */
[----:B------:R-:W-:-:S04]  /*4fe0*/  IMAD.X R5, RZ, RZ, RZ, P1 ;  /* 0x000000ffff057224 */ /* 0x000fc800008e06ff */
[----:B------:R-:W-:-:S08]  /*4ff0*/  IMAD.WIDE.U32.X R4, R15, UR7, R4, P3 ;  /* 0x000000070f047c25 */ /* 0x000fd000098e0404 */
.L_x_109:
[--C-:B------:R-:W-:Y:S01]  /*5000*/  SHF.R.U64 R19, R4, UR9, R5.reuse ;  /* 0x0000000904137c19 */ /* 0x100fe20008001205 */
[----:B------:R-:W0:Y:S01]  /*5010*/  F2I.U32.TRUNC.NTZ R14, R14 ;  /* 0x0000000e000e7305 */ /* 0x000e22000020f000 */
[----:B------:R-:W-:Y:S01]  /*5020*/  SHF.R.U32.HI R4, RZ, UR9, R5 ;  /* 0x00000009ff047c19 */ /* 0x000fe20008011605 */
[----:B------:R-:W-:Y:S01]  /*5030*/  ULDC.64 UR6, c[0x0][0x620] ;  /* 0x0001880000067ab9 */ /* 0x000fe20000000a00 */
[----:B------:R-:W-:Y:S01]  /*5040*/  IADD3 R7, P1, RZ, -R19, RZ ;  /* 0x80000013ff077210 */ /* 0x000fe20007f3e0ff */
[----:B------:R-:W-:Y:S01]  /*5050*/  ULDC.64 UR8, c[0x0][0x640] ;  /* 0x0001900000087ab9 */ /* 0x000fe20000000a00 */
[----:B------:R-:W2:Y:S03]  /*5060*/  LDC R18, c[0x0][0x148] ;  /* 0x00005200ff127b82 */ /* 0x000ea60000000800 */
[----:B------:R-:W-:Y:S01]  /*5070*/  IMAD.X R4, RZ, RZ, ~R4, P1 ;  /* 0x000000ffff047224 */ /* 0x000fe200008e0e04 */
[----:B------:R-:W-:-:S03]  /*5080*/  ISETP.NE.U32.AND P1, PT, RZ, UR8, PT ;  /* 0x00000008ff007c0c */ /* 0x000fc6000bf25070 */
[----:B------:R-:W-:Y:S01]  /*5090*/  IMAD R6, R4, UR6, RZ ;  /* 0x0000000604067c24 */ /* 0x000fe2000f8e02ff */
[----:B------:R-:W-:Y:S01]  /*50a0*/  ISETP.NE.AND.EX P1, PT, RZ, UR9, PT, P1 ;  /* 0x00000009ff007c0c */ /* 0x000fe2000bf25310 */
[----:B------:R-:W-:Y:S01]  /*50b0*/  IMAD.WIDE.U32 R4, R7, UR6, R16 ;  /* 0x0000000607047c25 */ /* 0x000fe2000f8e0010 */
[----:B------:R-:W-:-:S03]  /*50c0*/  ULDC UR6, c[0x0][0x618] ;  /* 0x0001860000067ab9 */ /* 0x000fc60000000800 */
[----:B------:R-:W-:Y:S01]  /*50d0*/  IMAD R7, R7, UR7, R6 ;  /* 0x0000000707077c24 */ /* 0x000fe2000f8e0206 */
[----:B------:R-:W-:Y:S01]  /*50e0*/  ULDC UR7, c[0x0][0x154] ;  /* 0x0000550000077ab9 */ /* 0x000fe20000000800 */
[----:B0-----:R-:W-:Y:S02]  /*50f0*/  IMAD.MOV R6, RZ, RZ, -R14 ;  /* 0x000000ffff067224 */ /* 0x001fe400078e0a0e */
[----:B------:R-:W-:Y:S02]  /*5100*/  IMAD.IADD R5, R5, 0x1, R7 ;  /* 0x0000000105057824 */ /* 0x000fe400078e0207 */
[----:B-1----:R-:W-:Y:S01]  /*5110*/  IMAD R12, R13, R6, R12 ;  /* 0x000000060d0c7224 */ /* 0x002fe200078e020c */
[----:B------:R-:W-:Y:S02]  /*5120*/  I2FP.F32.U32 R6, R11 ;  /* 0x0000000b00067245 */ /* 0x000fe40000201000 */
[--C-:B------:R-:W-:Y:S02]  /*5130*/  SHF.R.U64 R13, R4, UR6, R5.reuse ;  /* 0x00000006040d7c19 */ /* 0x100fe40008001205 */
[----:B------:R-:W-:Y:S01]  /*5140*/  SHF.R.U32.HI R4, RZ, UR6, R5 ;  /* 0x00000006ff047c19 */ /* 0x000fe20008011605 */
[----:B------:R-:W-:Y:S01]  /*5150*/  FMUL R6, R6, UR7 ;  /* 0x0000000706067c20 */ /* 0x000fe20008400000 */
[----:B------:R-:W-:-:S02]  /*5160*/  ULDC UR6, c[0x0][0x608] ;  /* 0x0001820000067ab9 */ /* 0x000fc40000000800 */
[--C-:B------:R-:W-:Y:S01]  /*5170*/  SHF.R.U64 R15, R13, UR6, R4.reuse ;  /* 0x000000060d0f7c19 */ /* 0x100fe20008001204 */
[----:B------:R0:W1:Y:S01]  /*5180*/  F2I.U32.TRUNC.NTZ R20, R6 ;  /* 0x0000000600147305 */ /* 0x000062000020f000 */
[----:B------:R-:W-:Y:S01]  /*5190*/  SHF.R.U32.HI R4, RZ, UR6, R4 ;  /* 0x00000006ff047c19 */ /* 0x000fe20008011604 */
[----:B------:R-:W-:-:S03]  /*51a0*/  ULDC UR6, c[0x0][0x658] ;  /* 0x0001960000067ab9 */ /* 0x000fc60000000800 */
[--C-:B------:R-:W-:Y:S02]  /*51b0*/  SHF.R.U64 R14, R15, UR6, R4.reuse ;  /* 0x000000060f0e7c19 */ /* 0x100fe40008001204 */
[----:B------:R-:W-:-:S03]  /*51c0*/  SHF.R.U32.HI R21, RZ, UR6, R4 ;  /* 0x00000006ff157c19 */ /* 0x000fc60008011604 */
[----:B------:R-:W-:Y:S02]  /*51d0*/  IMAD.MOV.U32 R4, RZ, RZ, R14 ;  /* 0x000000ffff047224 */ /* 0x000fe400078e000e */
[----:B------:R-:W-:Y:S01]  /*51e0*/  IMAD.MOV.U32 R5, RZ, RZ, R21 ;  /* 0x000000ffff057224 */ /* 0x000fe200078e0015 */
[----:B0-----:R-:W-:Y:S06]  /*51f0*/  @!P1 BRA `(.L_x_110) ;  /* 0x0000000000289947 */ /* 0x001fec0003800000 */
        /* <DEDUP_REMOVED lines=10> */
.L_x_110:
[----:B------:R-:W-:Y:S01]  /*52a0*/  ISETP.NE.AND P1, PT, R2, 0x1, PT ;  /* 0x000000010200780c */ /* 0x000fe20003f25270 */
[----:B------:R-:W-:Y:S01]  /*52b0*/  ULDC UR6, c[0x0][0x648] ;  /* 0x0001920000067ab9 */ /* 0x000fe20000000800 */
[----:B------:R-:W-:Y:S01]  /*52c0*/  LOP3.LUT R15, R15, UR5, RZ, 0xc0, !PT ;  /* 0x000000050f0f7c12 */ /* 0x000fe2000f8ec0ff */
[----:B-1----:R-:W-:Y:S01]  /*52d0*/  IMAD.MOV R20, RZ, RZ, -R20 ;  /* 0x000000ffff147224 */ /* 0x002fe200078e0a14 */
[----:B------:R-:W-:Y:S01]  /*52e0*/  SHF.R.U64 R4, R4, UR6, R5 ;  /* 0x0000000604047c19 */ /* 0x000fe20008001205 */
[----:B------:R-:W-:Y:S01]  /*52f0*/  ULDC UR6, c[0x0][0x638] ;  /* 0x00018e0000067ab9 */ /* 0x000fe20000000800 */
[----:B------:R-:W-:Y:S01]  /*5300*/  LOP3.LUT R13, R13, UR4, RZ, 0xc0, !PT ;  /* 0x000000040d0d7c12 */ /* 0x000fe2000f8ec0ff */
[----:B------:R-:W-:Y:S02]  /*5310*/  ULDC UR7, c[0x0][0x610] ;  /* 0x0001840000077ab9 */ /* 0x000fe40000000800 */
[----:B------:R-:W-:Y:S02]  /*5320*/  IMAD.MOV R5, RZ, RZ, -R4 ;  /* 0x000000ffff057224 */ /* 0x000fe400078e0a04 */
[----:B------:R-:W-:-:S02]  /*5330*/  IMAD R15, R4, UR13, R15 ;  /* 0x0000000d040f7c24 */ /* 0x000fc4000f8e020f */
[----:B--2---:R-:W-:Y:S02]  /*5340*/  @P1 IMAD R12, R18, R20, R11 ;  /* 0x00000014120c1224 */ /* 0x004fe400078e020b */
[----:B------:R-:W-:Y:S01]  /*5350*/  IMAD R14, R5, UR6, R14 ;  /* 0x00000006050e7c24 */ /* 0x000fe2000f8e020e */
[----:B------:R-:W-:Y:S01]  /*5360*/  ULDC UR6, c[0x0][0x600] ;  /* 0x0001800000067ab9 */ /* 0x000fe20000000800 */
[----:B------:R-:W-:Y:S02]  /*5370*/  IMAD R12, R15, UR7, R12 ;  /* 0x000000070f0c7c24 */ /* 0x000fe4000f8e020c */
[----:B------:R-:W-:Y:S02]  /*5380*/  IMAD R5, R14, UR6, R13 ;  /* 0x000000060e057c24 */ /* 0x000fe4000f8e020d */
[----:B------:R-:W-:-:S03]  /*5390*/  IMAD.MOV.U32 R4, RZ, RZ, 0x1 ;  /* 0x00000001ff047424 */ /* 0x000fc600078e00ff */
[----:B------:R-:W-:Y:S02]  /*53a0*/  SEL R18, R5, R12, !P1 ;  /* 0x0000000c05127207 */ /* 0x000fe40004800000 */
[----:B------:R-:W-:-:S07]  /*53b0*/  SEL R22, R12, R5, !P1 ;  /* 0x000000050c167207 */ /* 0x000fce0004800000 */
.L_x_108:
[----:B------:R-:W-:Y:S05]  /*53c0*/  BSYNC B1 ;  /* 0x0000000000017941 */ /* 0x000fea0003800000 */
.L_x_107:
[----:B------:R-:W-:-:S13]  /*53d0*/  LOP3.LUT P1, RZ, R4, 0xff, RZ, 0xc0, !PT ;  /* 0x000000ff04ff7812 */ /* 0x000fda000782c0ff */
[----:B------:R-:W-:Y:S05]  /*53e0*/  @P1 BRA `(.L_x_111) ;  /* 0xfffffff400181947 */ /* 0x000fea000383ffff */
[----:B------:R-:W-:Y:S05]  /*53f0*/  BSYNC B0 ;  /* 0x0000000000007941 */ /* 0x000fea0003800000 */
.L_x_99:
[----:B------:R-:W-:-:S03]  /*5400*/  UMOV UR6, 0xffffffff ;  /* 0xffffffff00067882 */ /* 0x000fc60000000000 */
[----:B------:R-:W-:Y:S05]  /*5410*/  BRA.DIV UR6, `(.L_x_112) ;  /* 0x0000000606907947 */ /* 0x000fea000b800000 */
[----:B------:R-:W-:-:S13]  /*5420*/  ELECT P6, URZ, PT ;  /* 0x00000000003f782f */ /* 0x000fda00038c0000 */
.L_x_130:
[----:B------:R-:W-:Y:S04]  /*5430*/  BSSY B0, `(.L_x_113) ;  /* 0x000003d000007945 */ /* 0x000fe80003800000 */
[----:B------:R-:W-:Y:S05]  /*5440*/  @!P6 BRA `(.L_x_114) ;  /* 0x0000000000ece947 */ /* 0x000fea0003800000 */
[----:B------:R-:W-:-:S04]  /*5450*/  LOP3.LUT R23, R23, 0x2, RZ, 0xfc, !PT ;  /* 0x0000000217177812 */ /* 0x000fc800078efcff */
[----:B------:R-:W-:-:S13]  /*5460*/  ISETP.NE.AND P0, PT, R23, 0x3, PT ;  /* 0x000000031700780c */ /* 0x000fda0003f05270 */
[----:B------:R-:W-:Y:S05]  /*5470*/  @!P0 BRA `(.L_x_115) ;  /* 0x0000000000048947 */ /* 0x000fea0003800000 */
[----:B------:R-:W-:Y:S01]  /*5480*/  BPT.TRAP 0x1 ;  /* 0x000000040000795c */ /* 0x000fe20000300000 */
.L_x_115:
[----:B------:R-:W0:Y:S01]  /*5490*/  S2R R5, SR_CgaCtaId ;  /* 0x0000000000057919 */ /* 0x000e220000008800 */
[----:B------:R-:W-:Y:S02]  /*54a0*/  MOV R0, 0x400 ;  /* 0x0000040000007802 */ /* 0x000fe40000000f00 */
[----:B------:R-:W-:Y:S02]  /*54b0*/  SHF.L.U32 R2, R3, 0x1f, RZ ;  /* 0x0000001f03027819 */ /* 0x000fe400000006ff */
[----:B0-----:R-:W-:-:S05]  /*54c0*/  LEA R5, R5, R0, 0x18 ;  /* 0x0000000005057211 */ /* 0x001fca00078ec0ff */
[----:B------:R-:W-:-:S04]  /*54d0*/  VIADD R5, R5, 0x30 ;  /* 0x0000003005057836 */ /* 0x000fc80000000000 */
[C---:B------:R-:W-:Y:S02]  /*54e0*/  IMAD R7, R8.reuse, 0x8, R5 ;  /* 0x0000000808077824 */ /* 0x040fe400078e0205 */
[----:B------:R-:W-:Y:S02]  /*54f0*/  VIADD R8, R8, 0x1 ;  /* 0x0000000108087836 */ /* 0x000fe40000000000 */
[----:B------:R-:W0:Y:S03]  /*5500*/  SYNCS.PHASECHK.TRANS64.TRYWAIT P0, [R7+URZ], R2 ;  /* 0x00000002070075a7 */ /* 0x000e26000800017f */
[----:B------:R-:W-:-:S04]  /*5510*/  ISETP.NE.AND P1, PT, R8, 0x6, PT ;  /* 0x000000060800780c */ /* 0x000fc80003f25270 */
[----:B------:R-:W-:Y:S02]  /*5520*/  SEL R0, RZ, 0x1, P1 ;  /* 0x00000001ff007807 */ /* 0x000fe40000800000 */
[----:B------:R-:W-:Y:S02]  /*5530*/  SEL R8, R8, RZ, P1 ;  /* 0x000000ff08087207 */ /* 0x000fe40000800000 */
[----:B------:R-:W-:-:S03]  /*5540*/  LOP3.LUT R9, R3, R0, RZ, 0x3c, !PT ;  /* 0x0000000003097212 */ /* 0x000fc600078e3cff */
[----:B------:R-:W-:Y:S01]  /*5550*/  IMAD R6, R8, 0x8, R5 ;  /* 0x0000000808067824 */ /* 0x000fe200078e0205 */
[----:B------:R-:W-:Y:S01]  /*5560*/  SHF.L.U32 R3, R9, 0x1f, RZ ;  /* 0x0000001f09037819 */ /* 0x000fe200000006ff */
[----:B0-----:R-:W-:Y:S06]  /*5570*/  @!P0 BRA `(.L_x_116) ;  /* 0x0000000400588947 */ /* 0x001fec0003800000 */
.L_x_131:
[----:B------:R-:W1:Y:S01]  /*5580*/  SYNCS.PHASECHK.TRANS64.TRYWAIT P0, [R6+URZ], R3 ;  /* 0x00000003060075a7 */ /* 0x000e62000800017f */
[----:B------:R-:W-:-:S05]  /*5590*/  VIADD R0, R8, 0x1 ;  /* 0x0000000108007836 */ /* 0x000fca0000000000 */
[----:B------:R-:W-:-:S04]  /*55a0*/  ISETP.NE.AND P1, PT, R0, 0x6, PT ;  /* 0x000000060000780c */ /* 0x000fc80003f25270 */
[----:B0-----:R-:W-:Y:S02]  /*55b0*/  SEL R2, RZ, 0x1, P1 ;  /* 0x00000001ff027807 */ /* 0x001fe40000800000 */
[----:B------:R-:W-:Y:S02]  /*55c0*/  SEL R0, R0, RZ, P1 ;  /* 0x000000ff00007207 */ /* 0x000fe40000800000 */
[----:B------:R-:W-:-:S03]  /*55d0*/  LOP3.LUT R9, R9, R2, RZ, 0x3c, !PT ;  /* 0x0000000209097212 */ /* 0x000fc600078e3cff */
[----:B------:R-:W-:Y:S01]  /*55e0*/  IMAD R7, R0, 0x8, R5 ;  /* 0x0000000800077824 */ /* 0x000fe200078e0205 */
[----:B------:R-:W-:Y:S01]  /*55f0*/  SHF.L.U32 R4, R9, 0x1f, RZ ;  /* 0x0000001f09047819 */ /* 0x000fe200000006ff */
[----:B-1----:R-:W-:Y:S06]  /*5600*/  @!P0 BRA `(.L_x_117) ;  /* 0x0000000400488947 */ /* 0x002fec0003800000 */
.L_x_132:
[----:B------:R-:W1:Y:S01]  /*5610*/  SYNCS.PHASECHK.TRANS64.TRYWAIT P0, [R7+URZ], R4 ;  /* 0x00000004070075a7 */ /* 0x000e62000800017f */
[----:B------:R-:W-:-:S05]  /*5620*/  VIADD R0, R0, 0x1 ;  /* 0x0000000100007836 */ /* 0x000fca0000000000 */
[----:B------:R-:W-:-:S04]  /*5630*/  ISETP.NE.AND P1, PT, R0, 0x6, PT ;  /* 0x000000060000780c */ /* 0x000fc80003f25270 */
[----:B------:R-:W-:Y:S02]  /*5640*/  SEL R2, RZ, 0x1, P1 ;  /* 0x00000001ff027807 */ /* 0x000fe40000800000 */
[----:B------:R-:W-:Y:S02]  /*5650*/  SEL R0, R0, RZ, P1 ;  /* 0x000000ff00007207 */ /* 0x000fe40000800000 */
[----:B------:R-:W-:-:S03]  /*5660*/  LOP3.LUT R9, R9, R2, RZ, 0x3c, !PT ;  /* 0x0000000209097212 */ /* 0x000fc600078e3cff */
[----:B0-----:R-:W-:Y:S01]  /*5670*/  IMAD R6, R0, 0x8, R5 ;  /* 0x0000000800067824 */ /* 0x001fe200078e0205 */
[----:B------:R-:W-:Y:S01]  /*5680*/  SHF.L.U32 R3, R9, 0x1f, RZ ;  /* 0x0000001f09037819 */ /* 0x000fe200000006ff */
[----:B-1----:R-:W-:Y:S06]  /*5690*/  @!P0 BRA `(.L_x_118) ;  /* 0x0000000400388947 */ /* 0x002fec0003800000 */
.L_x_133:
        /* <DEDUP_REMOVED lines=9> */
.L_x_134:
[----:B------:R-:W1:Y:S01]  /*5730*/  SYNCS.PHASECHK.TRANS64.TRYWAIT P0, [R7+URZ], R4 ;  /* 0x00000004070075a7 */ /* 0x000e62000800017f */
[----:B------:R-:W-:-:S05]  /*5740*/  VIADD R0, R0, 0x1 ;  /* 0x0000000100007836 */ /* 0x000fca0000000000 */
[----:B------:R-:W-:-:S04]  /*5750*/  ISETP.NE.AND P1, PT, R0, 0x6, PT ;  /* 0x000000060000780c */ /* 0x000fc80003f25270 */
[----:B------:R-:W-:Y:S02]  /*5760*/  SEL R2, RZ, 0x1, P1 ;  /* 0x00000001ff027807 */ /* 0x000fe40000800000 */
[----:B------:R-:W-:Y:S02]  /*5770*/  SEL R0, R0, RZ, P1 ;  /* 0x000000ff00007207 */ /* 0x000fe40000800000 */
[----:B------:R-:W-:Y:S01]  /*5780*/  LOP3.LUT R2, R9, R2, RZ, 0x3c, !PT ;  /* 0x0000000209027212 */ /* 0x000fe200078e3cff */
[----:B-1----:R-:W-:Y:S06]  /*5790*/  @!P0 BRA `(.L_x_120) ;  /* 0x0000000400208947 */ /* 0x002fec0003800000 */
.L_x_135:
[----:B------:R-:W-:Y:S01]  /*57a0*/  IMAD R5, R0, 0x8, R5 ;  /* 0x0000000800057824 */ /* 0x000fe200078e0205 */
[----:B------:R-:W-:-:S07]  /*57b0*/  SHF.L.U32 R0, R2, 0x1f, RZ ;  /* 0x0000001f02007819 */ /* 0x000fce00000006ff */
.L_x_121:
[----:B--2---:R2:W3:Y:S02]  /*57c0*/  SYNCS.PHASECHK.TRANS64.TRYWAIT P0, [R5+URZ], R0 ;  /* 0x00000000050075a7 */ /* 0x0044e4000800017f */
[----:B---3--:R-:W-:Y:S05]  /*57d0*/  @!P0 NANOSLEEP.SYNCS 0x989680 ;  /* 0x009896800000895d */ /* 0x008fea0003900000 */
[----:B------:R-:W3:Y:S02]  /*57e0*/  @!P0 SYNCS.PHASECHK.TRANS64 P0, [R5+URZ], R0 ;  /* 0x00000000050085a7 */ /* 0x000ee4000800007f */
[----:B---3--:R-:W-:Y:S05]  /*57f0*/  @!P0 BRA `(.L_x_121) ;  /* 0xfffffffc00f08947 */ /* 0x008fea000383ffff */
.L_x_114:
[----:B------:R-:W-:Y:S05]  /*5800*/  BSYNC B0 ;  /* 0x0000000000007941 */ /* 0x000fea0003800000 */
.L_x_113:
[----:B------:R-:W-:Y:S05]  /*5810*/  EXIT ;  /* 0x000000000000794d */ /* 0x000fea0003800000 */
.L_x_15:
[----:B0-----:R-:W-:-:S04]  /*5820*/  IMAD.U32 R3, RZ, RZ, UR43 ;  /* 0x0000002bff037e24 */ /* 0x001fc8000f8e00ff */
[----:B------:R0:W1:Y:S03]  /*5830*/  SYNCS.PHASECHK.TRANS64.TRYWAIT P0, [R3+URZ+-0x8], R0 ;  /* 0xfffff800030075a7 */ /* 0x000066000800017f */
[----:B-1----:R-:W-:Y:S05]  /*5840*/  @!P0 NANOSLEEP.SYNCS 0x989680 ;  /* 0x009896800000895d */ /* 0x002fea0003900000 */
[----:B------:R-:W1:Y:S02]  /*5850*/  @!P0 SYNCS.PHASECHK.TRANS64 P0, [R3+URZ+-0x8], R0 ;  /* 0xfffff800030085a7 */ /* 0x000e64000800007f */
[----:B-1----:R-:W-:Y:S05]  /*5860*/  @!P0 BRA `(.L_x_15) ;  /* 0xfffffffc00ec8947 */ /* 0x002fea000383ffff */
[----:B------:R-:W-:Y:S05]  /*5870*/  BRA `(.L_x_122) ;  /* 0xffffffbc00647947 */ /* 0x000fea000383ffff */
.L_x_20:
[----:B-1----:R1:W2:Y:S02]  /*5880*/  SYNCS.PHASECHK.TRANS64.TRYWAIT P1, [R3+URZ], R0 ;  /* 0x00000000030075a7 */ /* 0x0022a4000802017f */
[----:B--2---:R-:W-:Y:S05]  /*5890*/  @!P1 NANOSLEEP.SYNCS 0x989680 ;  /* 0x009896800000995d */ /* 0x004fea0003900000 */
[----:B------:R-:W2:Y:S02]  /*58a0*/  @!P1 SYNCS.PHASECHK.TRANS64 P1, [R3+URZ], R0 ;  /* 0x00000000030095a7 */ /* 0x000ea4000802007f */
[----:B--2---:R-:W-:Y:S05]  /*58b0*/  @!P1 BRA `(.L_x_20) ;  /* 0xfffffffc00f09947 */ /* 0x004fea000383ffff */
[----:B------:R-:W-:Y:S05]  /*58c0*/  BRA `(.L_x_19) ;  /* 0xffffffbc00d07947 */ /* 0x000fea000383ffff */
.L_x_25:
[----:B-1----:R-:W-:-:S04]  /*58d0*/  IMAD.U32 R4, RZ, RZ, UR4 ;  /* 0x00000004ff047e24 */ /* 0x002fc8000f8e00ff */
[----:B------:R1:W2:Y:S03]  /*58e0*/  SYNCS.PHASECHK.TRANS64.TRYWAIT P1, [R4+URZ], R3 ;  /* 0x00000003040075a7 */ /* 0x0002a6000802017f */
[----:B--2---:R-:W-:Y:S05]  /*58f0*/  @!P1 NANOSLEEP.SYNCS 0x989680 ;  /* 0x009896800000995d */ /* 0x004fea0003900000 */
[----:B------:R-:W2:Y:S02]  /*5900*/  @!P1 SYNCS.PHASECHK.TRANS64 P1, [R4+URZ], R3 ;  /* 0x00000003040095a7 */ /* 0x000ea4000802007f */
[----:B--2---:R-:W-:Y:S05]  /*5910*/  @!P1 BRA `(.L_x_25) ;  /* 0xfffffffc00ec9947 */ /* 0x004fea000383ffff */
[----:B------:R-:W-:Y:S05]  /*5920*/  BRA `(.L_x_24) ;  /* 0xffffffc000f87947 */ /* 0x000fea000383ffff */
.L_x_31:
[----:B0-----:R-:W-:-:S04]  /*5930*/  IMAD.U32 R3, RZ, RZ, UR43 ;  /* 0x0000002bff037e24 */ /* 0x001fc8000f8e00ff */
[----:B------:R0:W1:Y:S03]  /*5940*/  SYNCS.PHASECHK.TRANS64.TRYWAIT P0, [R3+URZ+0x8], R0 ;  /* 0x00000800030075a7 */ /* 0x000066000800017f */
[----:B-1----:R-:W-:Y:S05]  /*5950*/  @!P0 NANOSLEEP.SYNCS 0x989680 ;  /* 0x009896800000895d */ /* 0x002fea0003900000 */
[----:B------:R-:W1:Y:S02]  /*5960*/  @!P0 SYNCS.PHASECHK.TRANS64 P0, [R3+URZ+0x8], R0 ;  /* 0x00000800030085a7 */ /* 0x000e64000800007f */
[----:B-1----:R-:W-:Y:S05]  /*5970*/  @!P0 BRA `(.L_x_31) ;  /* 0xfffffffc00ec8947 */ /* 0x002fea000383ffff */
[----:B------:R-:W-:Y:S05]  /*5980*/  BRA `(.L_x_123) ;  /* 0xffffffc800947947 */ /* 0x000fea000383ffff */
.L_x_100:
[----:B------:R-:W-:Y:S01]  /*5990*/  BSSY B1, `(.L_x_124) ;  /* 0x0000006000017945 */ /* 0x000fe20003800000 */
[----:B------:R-:W-:-:S07]  /*59a0*/  IMAD.MOV.U32 R15, RZ, RZ, -0x1 ;  /* 0xffffffffff0f7424 */ /* 0x000fce00078e00ff */
[----:B-----5:R-:W-:Y:S05]  /*59b0*/  WARPSYNC.COLLECTIVE R15, `(.L_x_125) ;  /* 0x000000000f0c7348 */ /* 0x020fea0003c00000 */
[----:B------:R-:W-:Y:S02]  /*59c0*/  ELECT P6, UR62, PT ;  /* 0x00000000003e782f */ /* 0x000fe400038c0000 */
[----:B------:R-:W-:Y:S01]  /*59d0*/  MOV R14, UR62 ;  /* 0x0000003e000e7c02 */ /* 0x000fe20008000f00 */
[----:B-----5:R-:W-:Y:S10]  /*59e0*/  ENDCOLLECTIVE ;  /* 0x000000000000791b */ /* 0x020ff40003800000 */
.L_x_125:
[----:B------:R-:W-:Y:S05]  /*59f0*/  BSYNC B1 ;  /* 0x0000000000017941 */ /* 0x000fea0003800000 */
.L_x_124:
[----:B------:R-:W-:Y:S05]  /*5a00*/  BRA `(.L_x_126) ;  /* 0xffffffec009c7947 */ /* 0x000fea000383ffff */
.L_x_103:
[----:B-1----:R1:W2:Y:S02]  /*5a10*/  SYNCS.PHASECHK.TRANS64.TRYWAIT P1, [R11+URZ+0x30], R6 ;  /* 0x000030060b0075a7 */ /* 0x0022a4000802017f */
[----:B--2---:R-:W-:Y:S05]  /*5a20*/  @!P1 NANOSLEEP.SYNCS 0x989680 ;  /* 0x009896800000995d */ /* 0x004fea0003900000 */
[----:B------:R-:W2:Y:S02]  /*5a30*/  @!P1 SYNCS.PHASECHK.TRANS64 P1, [R11+URZ+0x30], R6 ;  /* 0x000030060b0095a7 */ /* 0x000ea4000802007f */
[----:B--2---:R-:W-:Y:S05]  /*5a40*/  @!P1 BRA `(.L_x_103) ;  /* 0xfffffffc00f09947 */ /* 0x004fea000383ffff */
[----:B------:R-:W-:Y:S05]  /*5a50*/  BRA `(.L_x_127) ;  /* 0xffffffec00d07947 */ /* 0x000fea000383ffff */
.L_x_112:
[----:B------:R-:W-:Y:S01]  /*5a60*/  BSSY B0, `(.L_x_128) ;  /* 0x0000006000007945 */ /* 0x000fe20003800000 */
[----:B------:R-:W-:-:S07]  /*5a70*/  IMAD.MOV.U32 R15, RZ, RZ, -0x1 ;  /* 0xffffffffff0f7424 */ /* 0x000fce00078e00ff */
[----:B-----5:R-:W-:Y:S05]  /*5a80*/  WARPSYNC.COLLECTIVE R15, `(.L_x_129) ;  /* 0x000000000f0c7348 */ /* 0x020fea0003c00000 */
[----:B------:R-:W-:Y:S02]  /*5a90*/  ELECT P6, UR62, PT ;  /* 0x00000000003e782f */ /* 0x000fe400038c0000 */
[----:B------:R-:W-:Y:S01]  /*5aa0*/  MOV R14, UR62 ;  /* 0x0000003e000e7c02 */ /* 0x000fe20008000f00 */
[----:B-----5:R-:W-:Y:S10]  /*5ab0*/  ENDCOLLECTIVE ;  /* 0x000000000000791b */ /* 0x020ff40003800000 */
.L_x_129:
[----:B------:R-:W-:Y:S05]  /*5ac0*/  BSYNC B0 ;  /* 0x0000000000007941 */ /* 0x000fea0003800000 */
.L_x_128:
[----:B------:R-:W-:Y:S05]  /*5ad0*/  BRA `(.L_x_130) ;  /* 0xfffffff800547947 */ /* 0x000fea000383ffff */
.L_x_116:
[----:B0-----:R0:W1:Y:S02]  /*5ae0*/  SYNCS.PHASECHK.TRANS64.TRYWAIT P0, [R7+URZ], R2 ;  /* 0x00000002070075a7 */ /* 0x001064000800017f */
[----:B-1----:R-:W-:Y:S05]  /*5af0*/  @!P0 NANOSLEEP.SYNCS 0x989680 ;  /* 0x009896800000895d */ /* 0x002fea0003900000 */
[----:B------:R-:W1:Y:S02]  /*5b00*/  @!P0 SYNCS.PHASECHK.TRANS64 P0, [R7+URZ], R2 ;  /* 0x00000002070085a7 */ /* 0x000e64000800007f */
[----:B-1----:R-:W-:Y:S05]  /*5b10*/  @!P0 BRA `(.L_x_116) ;  /* 0xfffffffc00f08947 */ /* 0x002fea000383ffff */
[----:B------:R-:W-:Y:S05]  /*5b20*/  BRA `(.L_x_131) ;  /* 0xfffffff800947947 */ /* 0x000fea000383ffff */
.L_x_117:
[----:B0-----:R0:W1:Y:S02]  /*5b30*/  SYNCS.PHASECHK.TRANS64.TRYWAIT P0, [R6+URZ], R3 ;  /* 0x00000003060075a7 */ /* 0x001064000800017f */
[----:B-1----:R-:W-:Y:S05]  /*5b40*/  @!P0 NANOSLEEP.SYNCS 0x989680 ;  /* 0x009896800000895d */ /* 0x002fea0003900000 */
[----:B------:R-:W1:Y:S02]  /*5b50*/  @!P0 SYNCS.PHASECHK.TRANS64 P0, [R6+URZ], R3 ;  /* 0x00000003060085a7 */ /* 0x000e64000800007f */
[----:B-1----:R-:W-:Y:S05]  /*5b60*/  @!P0 BRA `(.L_x_117) ;  /* 0xfffffffc00f08947 */ /* 0x002fea000383ffff */
[----:B------:R-:W-:Y:S05]  /*5b70*/  BRA `(.L_x_132) ;  /* 0xfffffff800a47947 */ /* 0x000fea000383ffff */
.L_x_118:
[----:B0-----:R0:W1:Y:S02]  /*5b80*/  SYNCS.PHASECHK.TRANS64.TRYWAIT P0, [R7+URZ], R4 ;  /* 0x00000004070075a7 */ /* 0x001064000800017f */
[----:B-1----:R-:W-:Y:S05]  /*5b90*/  @!P0 NANOSLEEP.SYNCS 0x989680 ;  /* 0x009896800000895d */ /* 0x002fea0003900000 */
[----:B------:R-:W1:Y:S02]  /*5ba0*/  @!P0 SYNCS.PHASECHK.TRANS64 P0, [R7+URZ], R4 ;  /* 0x00000004070085a7 */ /* 0x000e64000800007f */
[----:B-1----:R-:W-:Y:S05]  /*5bb0*/  @!P0 BRA `(.L_x_118) ;  /* 0xfffffffc00f08947 */ /* 0x002fea000383ffff */
[----:B------:R-:W-:Y:S05]  /*5bc0*/  BRA `(.L_x_133) ;  /* 0xfffffff800b47947 */ /* 0x000fea000383ffff */
.L_x_119:
[----:B0-----:R0:W1:Y:S02]  /*5bd0*/  SYNCS.PHASECHK.TRANS64.TRYWAIT P0, [R6+URZ], R3 ;  /* 0x00000003060075a7 */ /* 0x001064000800017f */
[----:B-1----:R-:W-:Y:S05]  /*5be0*/  @!P0 NANOSLEEP.SYNCS 0x989680 ;  /* 0x009896800000895d */ /* 0x002fea0003900000 */
[----:B------:R-:W1:Y:S02]  /*5bf0*/  @!P0 SYNCS.PHASECHK.TRANS64 P0, [R6+URZ], R3 ;  /* 0x00000003060085a7 */ /* 0x000e64000800007f */
[----:B-1----:R-:W-:Y:S05]  /*5c00*/  @!P0 BRA `(.L_x_119) ;  /* 0xfffffffc00f08947 */ /* 0x002fea000383ffff */
[----:B------:R-:W-:Y:S05]  /*5c10*/  BRA `(.L_x_134) ;  /* 0xfffffff800c47947 */ /* 0x000fea000383ffff */
.L_x_120:
[----:B-1----:R1:W2:Y:S02]  /*5c20*/  SYNCS.PHASECHK.TRANS64.TRYWAIT P0, [R7+URZ], R4 ;  /* 0x00000004070075a7 */ /* 0x0022a4000800017f */
[----:B--2---:R-:W-:Y:S05]  /*5c30*/  @!P0 NANOSLEEP.SYNCS 0x989680 ;  /* 0x009896800000895d */ /* 0x004fea0003900000 */
[----:B------:R-:W2:Y:S02]  /*5c40*/  @!P0 SYNCS.PHASECHK.TRANS64 P0, [R7+URZ], R4 ;  /* 0x00000004070085a7 */ /* 0x000ea4000800007f */
[----:B--2---:R-:W-:Y:S05]  /*5c50*/  @!P0 BRA `(.L_x_120) ;  /* 0xfffffffc00f08947 */ /* 0x004fea000383ffff */
[----:B------:R-:W-:Y:S05]  /*5c60*/  BRA `(.L_x_135) ;  /* 0xfffffff800cc7947 */ /* 0x000fea000383ffff */
.L_x_136:
[----:B------:R-:W-:-:S00]  /*5c70*/  BRA `(.L_x_136) ;  /* 0xfffffffc00fc7947 */ /* 0x000fc0000383ffff */
[----:B------:R-:W-:-:S00]  /*5c80*/  NOP ;  /* 0x0000000000007918 */ /* 0x000fc00000000000 */
[----:B------:R-:W-:-:S00]  /*5c90*/  NOP ;  /* 0x0000000000007918 */ /* 0x000fc00000000000 */
[----:B------:R-:W-:-:S00]  /*5ca0*/  NOP ;  /* 0x0000000000007918 */ /* 0x000fc00000000000 */
[----:B------:R-:W-:-:S00]  /*5cb0*/  NOP ;  /* 0x0000000000007918 */ /* 0x000fc00000000000 */
[----:B------:R-:W-:-:S00]  /*5cc0*/  NOP ;  /* 0x0000000000007918 */ /* 0x000fc00000000000 */
[----:B------:R-:W-:-:S00]  /*5cd0*/  NOP ;  /* 0x0000000000007918 */ /* 0x000fc00000000000 */
[----:B------:R-:W-:-:S00]  /*5ce0*/  NOP ;  /* 0x0000000000007918 */ /* 0x000fc00000000000 */
[----:B------:R-:W-:-:S00]  /*5cf0*/  NOP ;  /* 0x0000000000007918 */ /* 0x000fc00000000000 */
.L_x_137:


//--------------------- .nv.global.init           --------------------------
	.section	.nv.global.init,"aw",@progbits
.nv.global.init:
	.type		$str$22,@object
	.size		$str$22,($str$23 - $str$22)
$str$22:
        /*0000*/ 	.byte	0x6b, 0x5f, 0x74, 0x69, 0x6c, 0x65, 0x5f, 0x63, 0x6f, 0x75, 0x6e, 0x74, 0x20, 0x3e, 0x3d, 0x20
        /*0010*/ 	.byte	0x31, 0x00
	.type		$str$23,@object
	.size		$str$23,(__unnamed_1 - $str$23)
$str$23:
        /*0012*/ 	.byte	0x2f, 0x74, 0x6d, 0x70, 0x2f, 0x63, 0x75, 0x74, 0x6c, 0x61, 0x73, 0x73, 0x5f, 0x73, 0x77, 0x65
        /*0022*/ 	.byte	0x65, 0x70, 0x5f, 0x73, 0x72, 0x63, 0x2f, 0x69, 0x6e, 0x63, 0x6c, 0x75, 0x64, 0x65, 0x2f, 0x63
        /*0032*/ 	.byte	0x75, 0x74, 0x6c, 0x61, 0x73, 0x73, 0x2f, 0x67, 0x65, 0x6d, 0x6d, 0x2f, 0x63, 0x6f, 0x6c, 0x6c
        /*0042*/ 	.byte	0x65, 0x63, 0x74, 0x69, 0x76, 0x65, 0x2f, 0x73, 0x6d, 0x39, 0x30, 0x5f, 0x6d, 0x6d, 0x61, 0x5f
        /*0052*/ 	.byte	0x74, 0x6d, 0x61, 0x5f, 0x67, 0x6d, 0x6d, 0x61, 0x5f, 0x73, 0x73, 0x5f, 0x77, 0x61, 0x72, 0x70
        /*0062*/ 	.byte	0x73, 0x70, 0x65, 0x63, 0x69, 0x61, 0x6c, 0x69, 0x7a, 0x65, 0x64, 0x2e, 0x68, 0x70, 0x70, 0x00
	.type		__unnamed_1,@object
	.size		__unnamed_1,(.L_0 - __unnamed_1)
__unnamed_1:
        /*0072*/ 	.byte	0x76, 0x6f, 0x69, 0x64, 0x20, 0x63, 0x75, 0x74, 0x6c, 0x61, 0x73, 0x73, 0x3a, 0x3a, 0x67, 0x65
        /* <DEDUP_REMOVED lines=174> */
        /*0b62*/ 	.byte	0x3a, 0x3a, 0x69, 0x64, 0x65, 0x6e, 0x74, 0x69, 0x74, 0x79, 0x5d, 0x00
.L_0:


//--------------------- .nv.shared._ZN7cutlass13device_kernelINS_4gemm6kernel13GemmUniversalIN4cute5tupleIJiiiiEEENS1_10collective13CollectiveMmaINS1_34MainloopSm90TmaGmmaWarpSpecializedILi6ENS5_IJNS4_1CILi1EEESB_SB_EEENS1_32KernelTmaWarpSpecializedPingpongEEENS5_IJNSA_ILi64EEESF_SF_EEEfNS5_IJlSB_lEEEfSH_NS4_8TiledMMAINS4_8MMA_AtomIJNS4_4SM904GMMA29MMA_64x64x8_F32TF32TF32_SS_TNILNSL_7ScaleInE1ELSN_1EEEEEENS4_6LayoutISC_NS5_IJNSA_ILi0EEESR_SR_EEEEENS5_IJNS4_10UnderscoreESU_SU_EEEEENS4_13SM90_TMA_LOADENS4_14ComposedLayoutINS4_7SwizzleILi3ELi4ELi3EEENS4_18smem_ptr_flag_bitsILi32EEENSQ_INS5_IJNSA_ILi8EEENSA_ILi32EEEEEENS5_IJS14_SB_EEEEEEEvNS4_8identityESX_S18_vS19_EENS_8epilogue10collective6detail29Sm90TmaWarpSpecializedAdapterINS1C_15DefaultEpilogueIfSH_SH_NS1B_6thread17LinearCombinationIfLi1EffLNS1G_9ScaleType4KindE0ELNS_15FloatRoundStyleE2EfEENS1_15EpilogueDefaultEEEEEvvEEEEvNT_6ParamsE --------------------------
	.section	.nv.shared._ZN7cutlass13device_kernelINS_4gemm6kernel13GemmUniversalIN4cute5tupleIJiiiiEEENS1_10collective13CollectiveMmaINS1_34MainloopSm90TmaGmmaWarpSpecializedILi6ENS5_IJNS4_1CILi1EEESB_SB_EEENS1_32KernelTmaWarpSpecializedPingpongEEENS5_IJNSA_ILi64EEESF_SF_EEEfNS5_IJlSB_lEEEfSH_NS4_8TiledMMAINS4_8MMA_AtomIJNS4_4SM904GMMA29MMA_64x64x8_F32TF32TF32_SS_TNILNSL_7ScaleInE1ELSN_1EEEEEENS4_6LayoutISC_NS5_IJNSA_ILi0EEESR_SR_EEEEENS5_IJNS4_10UnderscoreESU_SU_EEEEENS4_13SM90_TMA_LOADENS4_14ComposedLayoutINS4_7SwizzleILi3ELi4ELi3EEENS4_18smem_ptr_flag_bitsILi32EEENSQ_INS5_IJNSA_ILi8EEENSA_ILi32EEEEEENS5_IJS14_SB_EEEEEEEvNS4_8identityESX_S18_vS19_EENS_8epilogue10collective6detail29Sm90TmaWarpSpecializedAdapterINS1C_15DefaultEpilogueIfSH_SH_NS1B_6thread17LinearCombinationIfLi1EffLNS1G_9ScaleType4KindE0ELNS_15FloatRoundStyleE2EfEENS1_15EpilogueDefaultEEEEEvvEEEEvNT_6ParamsE,"aw",@nobits
	.sectionflags	@""
	.align	16
	.zero		1024


//--------------------- .nv.shared.reserved.0     --------------------------
	.section	.nv.shared.reserved.0,"aw",@nobits
	.weak		__nv_reservedSMEM_offset_0_alias
	.size		__nv_reservedSMEM_offset_0_alias, 0, 0
	.other		__nv_reservedSMEM_offset_0_alias,@"STO_CUDA_RESERVED_SHARED STV_DEFAULT"
__nv_reservedSMEM_offset_0_alias:
	.zero		0


//--------------------- .nv.global                --------------------------
	.section	.nv.global,"aw",@nobits
.nv.global:
	.type		_ZN40_INTERNAL_0c725021_4_k_cu_d7d334a0_157504cute1_E,@object
	.size		_ZN40_INTERNAL_0c725021_4_k_cu_d7d334a0_157504cute1_E,(_ZN40_INTERNAL_0c725021_4_k_cu_d7d334a0_157504cuda3std3__45__cpo6cbeginE - _ZN40_INTERNAL_0c725021_4_k_cu_d7d334a0_157504cute1_E)
_ZN40_INTERNAL_0c725021_4_k_cu_d7d334a0_157504cute1_E:
	.zero		1
	.type		_ZN40_INTERNAL_0c725021_4_k_cu_d7d334a0_157504cuda3std3__45__cpo6cbeginE,@object
	.size		_ZN40_INTERNAL_0c725021_4_k_cu_d7d334a0_157504cuda3std3__45__cpo6cbeginE,(_ZN40_INTERNAL_0c725021_4_k_cu_d7d334a0_157504cuda3std3__48in_placeE - _ZN40_INTERNAL_0c725021_4_k_cu_d7d334a0_157504cuda3std3__45__cpo6cbeginE)
_ZN40_INTERNAL_0c725021_4_k_cu_d7d334a0_157504cuda3std3__45__cpo6cbeginE:
	.zero		1
	.type		_ZN40_INTERNAL_0c725021_4_k_cu_d7d334a0_157504cuda3std3__48in_placeE,@object
	.size		_ZN40_INTERNAL_0c725021_4_k_cu_d7d334a0_157504cuda3std3__48in_placeE,(_ZN40_INTERNAL_0c725021_4_k_cu_d7d334a0_157504cuda3std6ranges3__45__cpo9iter_moveE - _ZN40_INTERNAL_0c725021_4_k_cu_d7d334a0_157504cuda3std3__48in_placeE)
_ZN40_INTERNAL_0c725021_4_k_cu_d7d334a0_157504cuda3std3__48in_placeE:
	.zero		1
	.type		_ZN40_INTERNAL_0c725021_4_k_cu_d7d334a0_157504cuda3std6ranges3__45__cpo9iter_moveE,@object
	.size		_ZN40_INTERNAL_0c725021_4_k_cu_d7d334a0_157504cuda3std6ranges3__45__cpo9iter_moveE,(_ZN40_INTERNAL_0c725021_4_k_cu_d7d334a0_157504cuda3std3__45__cpo5beginE - _ZN40_INTERNAL_0c725021_4_k_cu_d7d334a0_157504cuda3std6ranges3__45__cpo9iter_moveE)
_ZN40_INTERNAL_0c725021_4_k_cu_d7d334a0_157504cuda3std6ranges3__45__cpo9iter_moveE:
	.zero		1
	.type		_ZN40_INTERNAL_0c725021_4_k_cu_d7d334a0_157504cuda3std3__45__cpo5beginE,@object
	.size		_ZN40_INTERNAL_0c725021_4_k_cu_d7d334a0_157504cuda3std3__45__cpo5beginE,(_ZN40_INTERNAL_0c725021_4_k_cu_d7d334a0_157504cuda3std3__442_GLOBAL__N__0c725021_4_k_cu_d7d334a0_157506ignoreE - _ZN40_INTERNAL_0c725021_4_k_cu_d7d334a0_157504cuda3std3__45__cpo5beginE)
_ZN40_INTERNAL_0c725021_4_k_cu_d7d334a0_157504cuda3std3__45__cpo5beginE:
	.zero		1
	.type		_ZN40_INTERNAL_0c725021_4_k_cu_d7d334a0_157504cuda3std3__442_GLOBAL__N__0c725021_4_k_cu_d7d334a0_157506ignoreE,@object
	.size		_ZN40_INTERNAL_0c725021_4_k_cu_d7d334a0_157504cuda3std3__442_GLOBAL__N__0c725021_4_k_cu_d7d334a0_157506ignoreE,(_ZN40_INTERNAL_0c725021_4_k_cu_d7d334a0_157504cute7productE - _ZN40_INTERNAL_0c725021_4_k_cu_d7d334a0_157504cuda3std3__442_GLOBAL__N__0c725021_4_k_cu_d7d334a0_157506ignoreE)
_ZN40_INTERNAL_0c725021_4_k_cu_d7d334a0_157504cuda3std3__442_GLOBAL__N__0c725021_4_k_cu_d7d334a0_157506ignoreE:
	.zero		1
	.type		_ZN40_INTERNAL_0c725021_4_k_cu_d7d334a0_157504cute7productE,@object
	.size		_ZN40_INTERNAL_0c725021_4_k_cu_d7d334a0_157504cute7productE,(_ZN40_INTERNAL_0c725021_4_k_cu_d7d334a0_157504cuda3std3__45__cpo3endE - _ZN40_INTERNAL_0c725021_4_k_cu_d7d334a0_157504cute7productE)
_ZN40_INTERNAL_0c725021_4_k_cu_d7d334a0_157504cute7productE:
	.zero		1
	.type		_ZN40_INTERNAL_0c725021_4_k_cu_d7d334a0_157504cuda3std3__45__cpo3endE,@object
	.size		_ZN40_INTERNAL_0c725021_4_k_cu_d7d334a0_157504cuda3std3__45__cpo3endE,(_ZN40_INTERNAL_0c725021_4_k_cu_d7d334a0_157504cuda3std3__419piecewise_constructE - _ZN40_INTERNAL_0c725021_4_k_cu_d7d334a0_157504cuda3std3__45__cpo3endE)
_ZN40_INTERNAL_0c725021_4_k_cu_d7d334a0_157504cuda3std3__45__cpo3endE:
	.zero		1
	.type		_ZN40_INTERNAL_0c725021_4_k_cu_d7d334a0_157504cuda3std3__419piecewise_constructE,@object
	.size		_ZN40_INTERNAL_0c725021_4_k_cu_d7d334a0_157504cuda3std3__419piecewise_constructE,(_ZN40_INTERNAL_0c725021_4_k_cu_d7d334a0_157504cuda3std3__45__cpo4cendE - _ZN40_INTERNAL_0c725021_4_k_cu_d7d334a0_157504cuda3std3__419piecewise_constructE)
_ZN40_INTERNAL_0c725021_4_k_cu_d7d334a0_157504cuda3std3__419piecewise_constructE:
	.zero		1
	.type		_ZN40_INTERNAL_0c725021_4_k_cu_d7d334a0_157504cuda3std3__45__cpo4cendE,@object
	.size		_ZN40_INTERNAL_0c725021_4_k_cu_d7d334a0_157504cuda3std3__45__cpo4cendE,(_ZN40_INTERNAL_0c725021_4_k_cu_d7d334a0_157504cuda3std6ranges3__45__cpo4swapE - _ZN40_INTERNAL_0c725021_4_k_cu_d7d334a0_157504cuda3std3__45__cpo4cendE)
_ZN40_INTERNAL_0c725021_4_k_cu_d7d334a0_157504cuda3std3__45__cpo4cendE:
	.zero		1
	.type		_ZN40_INTERNAL_0c725021_4_k_cu_d7d334a0_157504cuda3std6ranges3__45__cpo4swapE,@object
	.size		_ZN40_INTERNAL_0c725021_4_k_cu_d7d334a0_157504cuda3std6ranges3__45__cpo4swapE,(.L_8 - _ZN40_INTERNAL_0c725021_4_k_cu_d7d334a0_157504cuda3std6ranges3__45__cpo4swapE)
_ZN40_INTERNAL_0c725021_4_k_cu_d7d334a0_157504cuda3std6ranges3__45__cpo4swapE:
	.zero		1
.L_8:


//--------------------- .nv.constant0._ZN7cutlass13device_kernelINS_4gemm6kernel13GemmUniversalIN4cute5tupleIJiiiiEEENS1_10collective13CollectiveMmaINS1_34MainloopSm90TmaGmmaWarpSpecializedILi6ENS5_IJNS4_1CILi1EEESB_SB_EEENS1_32KernelTmaWarpSpecializedPingpongEEENS5_IJNSA_ILi64EEESF_SF_EEEfNS5_IJlSB_lEEEfSH_NS4_8TiledMMAINS4_8MMA_AtomIJNS4_4SM904GMMA29MMA_64x64x8_F32TF32TF32_SS_TNILNSL_7ScaleInE1ELSN_1EEEEEENS4_6LayoutISC_NS5_IJNSA_ILi0EEESR_SR_EEEEENS5_IJNS4_10UnderscoreESU_SU_EEEEENS4_13SM90_TMA_LOADENS4_14ComposedLayoutINS4_7SwizzleILi3ELi4ELi3EEENS4_18smem_ptr_flag_bitsILi32EEENSQ_INS5_IJNSA_ILi8EEENSA_ILi32EEEEEENS5_IJS14_SB_EEEEEEEvNS4_8identityESX_S18_vS19_EENS_8epilogue10collective6detail29Sm90TmaWarpSpecializedAdapterINS1C_15DefaultEpilogueIfSH_SH_NS1B_6thread17LinearCombinationIfLi1EffLNS1G_9ScaleType4KindE0ELNS_15FloatRoundStyleE2EfEENS1_15EpilogueDefaultEEEEEvvEEEEvNT_6ParamsE --------------------------
	.section	.nv.constant0._ZN7cutlass13device_kernelINS_4gemm6kernel13GemmUniversalIN4cute5tupleIJiiiiEEENS1_10collective13CollectiveMmaINS1_34MainloopSm90TmaGmmaWarpSpecializedILi6ENS5_IJNS4_1CILi1EEESB_SB_EEENS1_32KernelTmaWarpSpecializedPingpongEEENS5_IJNSA_ILi64EEESF_SF_EEEfNS5_IJlSB_lEEEfSH_NS4_8TiledMMAINS4_8MMA_AtomIJNS4_4SM904GMMA29MMA_64x64x8_F32TF32TF32_SS_TNILNSL_7ScaleInE1ELSN_1EEEEEENS4_6LayoutISC_NS5_IJNSA_ILi0EEESR_SR_EEEEENS5_IJNS4_10UnderscoreESU_SU_EEEEENS4_13SM90_TMA_LOADENS4_14ComposedLayoutINS4_7SwizzleILi3ELi4ELi3EEENS4_18smem_ptr_flag_bitsILi32EEENSQ_INS5_IJNSA_ILi8EEENSA_ILi32EEEEEENS5_IJS14_SB_EEEEEEEvNS4_8identityESX_S18_vS19_EENS_8epilogue10collective6detail29Sm90TmaWarpSpecializedAdapterINS1C_15DefaultEpilogueIfSH_SH_NS1B_6thread17LinearCombinationIfLi1EffLNS1G_9ScaleType4KindE0ELNS_15FloatRoundStyleE2EfEENS1_15EpilogueDefaultEEEEEvvEEEEvNT_6ParamsE,"a",@progbits
	.sectionflags	@""
	.align	4
.nv.constant0._ZN7cutlass13device_kernelINS_4gemm6kernel13GemmUniversalIN4cute5tupleIJiiiiEEENS1_10collective13CollectiveMmaINS1_34MainloopSm90TmaGmmaWarpSpecializedILi6ENS5_IJNS4_1CILi1EEESB_SB_EEENS1_32KernelTmaWarpSpecializedPingpongEEENS5_IJNSA_ILi64EEESF_SF_EEEfNS5_IJlSB_lEEEfSH_NS4_8TiledMMAINS4_8MMA_AtomIJNS4_4SM904GMMA29MMA_64x64x8_F32TF32TF32_SS_TNILNSL_7ScaleInE1ELSN_1EEEEEENS4_6LayoutISC_NS5_IJNSA_ILi0EEESR_SR_EEEEENS5_IJNS4_10UnderscoreESU_SU_EEEEENS4_13SM90_TMA_LOADENS4_14ComposedLayoutINS4_7SwizzleILi3ELi4ELi3EEENS4_18smem_ptr_flag_bitsILi32EEENSQ_INS5_IJNSA_ILi8EEENSA_ILi32EEEEEENS5_IJS14_SB_EEEEEEEvNS4_8identityESX_S18_vS19_EENS_8epilogue10collective6detail29Sm90TmaWarpSpecializedAdapterINS1C_15DefaultEpilogueIfSH_SH_NS1B_6thread17LinearCombinationIfLi1EffLNS1G_9ScaleType4KindE0ELNS_15FloatRoundStyleE2EfEENS1_15EpilogueDefaultEEEEEvvEEEEvNT_6ParamsE:
	.zero		1664


//--------------------- SYMBOLS --------------------------

	.type		.nv.reservedSmem.offset0,@object
	.size		.nv.reservedSmem.offset0,0x4
	.type		__assertfail,@function
